def matmul_kernel(
    a_ptr,
    b_ptr,
    c_ptr,
    M,
    N,
    K,
    stride_am,
    stride_ak,
    stride_bk,
    stride_bn,
    stride_cm,
    stride_cn,
    BLOCK_M: tl.constexpr,
    BLOCK_N: tl.constexpr,
    BLOCK_K: tl.constexpr,
    GROUP_M: tl.constexpr,
):
    pid = tl.program_id(axis=0)
    num_pid_m = tl.cdiv(M, BLOCK_M)
    num_pid_n = tl.cdiv(N, BLOCK_N)
    num_pid_in_group = GROUP_M * num_pid_n
    group_id = pid // num_pid_in_group
    first_pid_m = group_id * GROUP_M
    group_size_m = min(num_pid_m - first_pid_m, GROUP_M)
    pid_m = first_pid_m + ((pid % num_pid_in_group) % group_size_m)
    pid_n = (pid % num_pid_in_group) // group_size_m

    offs_am = (pid_m * BLOCK_M + tl.arange(0, BLOCK_M)) % M
    offs_bn = (pid_n * BLOCK_N + tl.arange(0, BLOCK_N)) % N
    offs_k = tl.arange(0, BLOCK_K)
    a_ptrs = a_ptr + offs_am[:, None] * stride_am + offs_k[None, :] * stride_ak
    b_ptrs = b_ptr + offs_k[:, None] * stride_bk + offs_bn[None, :] * stride_bn

    acc = tl.zeros((BLOCK_M, BLOCK_N), dtype=tl.float32)
    for kk in range(0, tl.cdiv(K, BLOCK_K)):
        a = tl.load(a_ptrs, mask=offs_k[None, :] < K - kk * BLOCK_K, other=0.0)
        b = tl.load(b_ptrs, mask=offs_k[:, None] < K - kk * BLOCK_K, other=0.0)
        acc = tl.dot(a, b, acc)
        a_ptrs += BLOCK_K * stride_ak
        b_ptrs += BLOCK_K * stride_bk

    c = acc.to(c_ptr.dtype.element_ty)
    offs_cm = pid_m * BLOCK_M + tl.arange(0, BLOCK_M)
    offs_cn = pid_n * BLOCK_N + tl.arange(0, BLOCK_N)
    c_ptrs = c_ptr + offs_cm[:, None] * stride_cm + offs_cn[None, :] * stride_cn
    mask = (offs_cm[:, None] < M) & (offs_cn[None, :] < N)
    tl.store(c_ptrs, c, mask=mask)

# config = {"BLOCK_K": 64, "BLOCK_M": 512, "BLOCK_N": 64, "GROUP_M": 8, "arch": "sm_90", "dtype": "fp16", "num_ctas": 1, "num_stages": 3, "num_warps": 16}
# arch = sm_90


// ===== COMPILED SASS (sm_90a) =====

	.target	sm_90a

	.elftype	@"ET_EXEC"


//--------------------- .note.nv.tkinfo           --------------------------
	.section	.note.nv.tkinfo,"",@"SHT_NOTE"
	.sectionflags	@"SHF_NOTE_NV_TKINFO"
	.tkinfo
        /*0018*/ 	.word	0x00000002
        /*0030*/ 	.string	""
        /*0030*/ 	.string	"ptxas"
        /*0030*/ 	.string	"Cuda compilation tools, release 13.0, V13.0.88"
        /*0030*/ 	.string	"Build cuda_13.0.r13.0/compiler.36424714_0"
        /*0030*/ 	.string	"-v  -suppress-debug-info  -lineinfo  -arch sm_90a "



//--------------------- .note.nv.cuinfo           --------------------------
	.section	.note.nv.cuinfo,"",@"SHT_NOTE"
	.sectionflags	@"SHF_NOTE_NV_CUINFO"
        /*0018*/ 	.short	0x0002
        /*001a*/ 	.short	0x005a
        /*001c*/ 	.short	0x0082
	.zero		2


//--------------------- .nv.info                  --------------------------
	.section	.nv.info,"",@"SHT_CUDA_INFO"
	.align	4


	//----- nvinfo : EIATTR_REGCOUNT
	.align		4
        /*0000*/ 	.byte	0x04, 0x2f
        /*0002*/ 	.short	(.L_1 - .L_0)
	.align		4
.L_0:
        /*0004*/ 	.word	index@(matmul_kernel)
        /*0008*/ 	.word	0x00000080


	//----- nvinfo : EIATTR_FRAME_SIZE
	.align		4
.L_1:
        /*000c*/ 	.byte	0x04, 0x11
        /*000e*/ 	.short	(.L_3 - .L_2)
	.align		4
.L_2:
        /*0010*/ 	.word	index@(matmul_kernel)
        /*0014*/ 	.word	0x000000e0


	//----- nvinfo : EIATTR_MIN_STACK_SIZE
	.align		4
.L_3:
        /*0018*/ 	.byte	0x04, 0x12
        /*001a*/ 	.short	(.L_5 - .L_4)
	.align		4
.L_4:
        /*001c*/ 	.word	index@(matmul_kernel)
        /*0020*/ 	.word	0x000000e0
.L_5:


//--------------------- .nv.compat                --------------------------
	.section	.nv.compat,"",@"SHT_CUDA_COMPAT_INFO"
	.align	4
        /*0000*/ 	.byte	0x02, 0x09, 0x01, 0x00, 0x02, 0x02, 0x04, 0x00, 0x02, 0x05, 0x05, 0x00, 0x03, 0x07, 0x01, 0x01
        /*0010*/ 	.byte	0x02, 0x03, 0x00, 0x00, 0x02, 0x06, 0x01, 0x00, 0x04, 0x0b, 0x08, 0x00, 0x00, 0x00, 0x00, 0x00
        /*0020*/ 	.byte	0x00, 0x00, 0x00, 0x00


//--------------------- .nv.info.matmul_kernel    --------------------------
	.section	.nv.info.matmul_kernel,"",@"SHT_CUDA_INFO"
	.sectionflags	@""
	.align	4


	//----- nvinfo : EIATTR_CUDA_API_VERSION
	.align		4
        /*0000*/ 	.byte	0x04, 0x37
        /*0002*/ 	.short	(.L_7 - .L_6)
.L_6:
        /*0004*/ 	.word	0x00000082


	//----- nvinfo : EIATTR_KPARAM_INFO
	.align		4
.L_7:
        /*0008*/ 	.byte	0x04, 0x17
        /*000a*/ 	.short	(.L_9 - .L_8)
.L_8:
        /*000c*/ 	.word	0x00000000
        /*0010*/ 	.short	0x000d
        /*0012*/ 	.short	0x0048
        /*0014*/ 	.byte	0x00, 0xf4, 0x21, 0x00


	//----- nvinfo : EIATTR_KPARAM_INFO
	.align		4
.L_9:
        /*0018*/ 	.byte	0x04, 0x17
        /*001a*/ 	.short	(.L_11 - .L_10)
.L_10:
        /*001c*/ 	.word	0x00000000
        /*0020*/ 	.short	0x000c
        /*0022*/ 	.short	0x0040
        /*0024*/ 	.byte	0x00, 0xf4, 0x21, 0x00


	//----- nvinfo : EIATTR_KPARAM_INFO
	.align		4
.L_11:
        /*0028*/ 	.byte	0x04, 0x17
        /*002a*/ 	.short	(.L_13 - .L_12)
.L_12:
        /*002c*/ 	.word	0x00000000
        /*0030*/ 	.short	0x000b
        /*0032*/ 	.short	0x0038
        /*0034*/ 	.byte	0x00, 0xf0, 0x11, 0x00


	//----- nvinfo : EIATTR_KPARAM_INFO
	.align		4
.L_13:
        /*0038*/ 	.byte	0x04, 0x17
        /*003a*/ 	.short	(.L_15 - .L_14)
.L_14:
        /*003c*/ 	.word	0x00000000
        /*0040*/ 	.short	0x000a
        /*0042*/ 	.short	0x0034
        /*0044*/ 	.byte	0x00, 0xf0, 0x11, 0x00


	//----- nvinfo : EIATTR_KPARAM_INFO
	.align		4
.L_15:
        /*0048*/ 	.byte	0x04, 0x17
        /*004a*/ 	.short	(.L_17 - .L_16)
.L_16:
        /*004c*/ 	.word	0x00000000
        /*0050*/ 	.short	0x0009
        /*0052*/ 	.short	0x0030
        /*0054*/ 	.byte	0x00, 0xf0, 0x11, 0x00


	//----- nvinfo : EIATTR_KPARAM_INFO
	.align		4
.L_17:
        /*0058*/ 	.byte	0x04, 0x17
        /*005a*/ 	.short	(.L_19 - .L_18)
.L_18:
        /*005c*/ 	.word	0x00000000
        /*0060*/ 	.short	0x0008
        /*0062*/ 	.short	0x002c
        /*0064*/ 	.byte	0x00, 0xf0, 0x11, 0x00


	//----- nvinfo : EIATTR_KPARAM_INFO
	.align		4
.L_19:
        /*0068*/ 	.byte	0x04, 0x17
        /*006a*/ 	.short	(.L_21 - .L_20)
.L_20:
        /*006c*/ 	.word	0x00000000
        /*0070*/ 	.short	0x0007
        /*0072*/ 	.short	0x0028
        /*0074*/ 	.byte	0x00, 0xf0, 0x11, 0x00


	//----- nvinfo : EIATTR_KPARAM_INFO
	.align		4
.L_21:
        /*0078*/ 	.byte	0x04, 0x17
        /*007a*/ 	.short	(.L_23 - .L_22)
.L_22:
        /*007c*/ 	.word	0x00000000
        /*0080*/ 	.short	0x0006
        /*0082*/ 	.short	0x0024
        /*0084*/ 	.byte	0x00, 0xf0, 0x11, 0x00


	//----- nvinfo : EIATTR_KPARAM_INFO
	.align		4
.L_23:
        /*0088*/ 	.byte	0x04, 0x17
        /*008a*/ 	.short	(.L_25 - .L_24)
.L_24:
        /*008c*/ 	.word	0x00000000
        /*0090*/ 	.short	0x0005
        /*0092*/ 	.short	0x0020
        /*0094*/ 	.byte	0x00, 0xf0, 0x11, 0x00


	//----- nvinfo : EIATTR_KPARAM_INFO
	.align		4
.L_25:
        /*0098*/ 	.byte	0x04, 0x17
        /*009a*/ 	.short	(.L_27 - .L_26)
.L_26:
        /*009c*/ 	.word	0x00000000
        /*00a0*/ 	.short	0x0004
        /*00a2*/ 	.short	0x001c
        /*00a4*/ 	.byte	0x00, 0xf0, 0x11, 0x00


	//----- nvinfo : EIATTR_KPARAM_INFO
	.align		4
.L_27:
        /*00a8*/ 	.byte	0x04, 0x17
        /*00aa*/ 	.short	(.L_29 - .L_28)
.L_28:
        /*00ac*/ 	.word	0x00000000
        /*00b0*/ 	.short	0x0003
        /*00b2*/ 	.short	0x0018
        /*00b4*/ 	.byte	0x00, 0xf0, 0x11, 0x00


	//----- nvinfo : EIATTR_KPARAM_INFO
	.align		4
.L_29:
        /*00b8*/ 	.byte	0x04, 0x17
        /*00ba*/ 	.short	(.L_31 - .L_30)
.L_30:
        /*00bc*/ 	.word	0x00000000
        /*00c0*/ 	.short	0x0002
        /*00c2*/ 	.short	0x0010
        /*00c4*/ 	.byte	0x00, 0xf4, 0x21, 0x00


	//----- nvinfo : EIATTR_KPARAM_INFO
	.align		4
.L_31:
        /*00c8*/ 	.byte	0x04, 0x17
        /*00ca*/ 	.short	(.L_33 - .L_32)
.L_32:
        /*00cc*/ 	.word	0x00000000
        /*00d0*/ 	.short	0x0001
        /*00d2*/ 	.short	0x0008
        /*00d4*/ 	.byte	0x00, 0xf4, 0x21, 0x00


	//----- nvinfo : EIATTR_KPARAM_INFO
	.align		4
.L_33:
        /*00d8*/ 	.byte	0x04, 0x17
        /*00da*/ 	.short	(.L_35 - .L_34)
.L_34:
        /*00dc*/ 	.word	0x00000000
        /*00e0*/ 	.short	0x0000
        /*00e2*/ 	.short	0x0000
        /*00e4*/ 	.byte	0x00, 0xf4, 0x21, 0x00


	//----- nvinfo : EIATTR_SPARSE_MMA_MASK
	.align		4
.L_35:
        /*00e8*/ 	.byte	0x03, 0x50
        /*00ea*/ 	.short	0x0000


	//----- nvinfo : EIATTR_MAXREG_COUNT
	.align		4
        /*00ec*/ 	.byte	0x03, 0x1b
        /*00ee*/ 	.short	0x0080


	//----- nvinfo : EIATTR_NUM_BARRIERS
	.align		4
        /*00f0*/ 	.byte	0x02, 0x4c
        /*00f2*/ 	.byte	0x01
	.zero		1


	//----- nvinfo : EIATTR_ANNOTATIONS
	.align		4
        /*00f4*/ 	.byte	0x04, 0x55
        /*00f6*/ 	.short	(.L_37 - .L_36)


	//   ....[0]....
.L_36:
        /*00f8*/ 	.word	0x00000001
        /*00fc*/ 	.byte	0x20, 0x06, 0x00, 0x00, 0x01, 0x00, 0x00, 0x00, 0x70, 0x12, 0x00, 0x00, 0x01, 0x00, 0x00, 0x00
        /* <DEDUP_REMOVED lines=54> */
        /*046c*/ 	.byte	0x80, 0x3d, 0x00, 0x00, 0x01, 0x00, 0x00, 0x00, 0x90, 0x40, 0x00, 0x00


	//----- nvinfo : EIATTR_MERCURY_ISA_VERSION
	.align		4
.L_37:
        /*0478*/ 	.byte	0x03, 0x5f
        /*047a*/ 	.short	0x0101


	//----- nvinfo : EIATTR_EXIT_INSTR_OFFSETS
	.align		4
        /*047c*/ 	.byte	0x04, 0x1c
        /*047e*/ 	.short	(.L_39 - .L_38)


	//   ....[0]....
.L_38:
        /*0480*/ 	.word	0x00005da0


	//   ....[1]....
        /*0484*/ 	.word	0x00005dd0


	//----- nvinfo : EIATTR_REQNTID
	.align		4
.L_39:
        /*0488*/ 	.byte	0x04, 0x10
        /*048a*/ 	.short	(.L_41 - .L_40)
.L_40:
        /*048c*/ 	.word	0x00000200
        /*0490*/ 	.word	0x00000001
        /*0494*/ 	.word	0x00000001


	//----- nvinfo : EIATTR_CBANK_PARAM_SIZE
	.align		4
.L_41:
        /*0498*/ 	.byte	0x03, 0x19
        /*049a*/ 	.short	0x0050


	//----- nvinfo : EIATTR_PARAM_CBANK
	.align		4
        /*049c*/ 	.byte	0x04, 0x0a
        /*049e*/ 	.short	(.L_43 - .L_42)
	.align		4
.L_42:
        /*04a0*/ 	.word	index@(.nv.constant0.matmul_kernel)
        /*04a4*/ 	.short	0x0210
        /*04a6*/ 	.short	0x0050


	//----- nvinfo : EIATTR_SW_WAR
	.align		4
.L_43:
        /*04a8*/ 	.byte	0x04, 0x36
        /*04aa*/ 	.short	(.L_45 - .L_44)
.L_44:
        /*04ac*/ 	.word	0x00000008
.L_45:


//--------------------- .nv.callgraph             --------------------------
	.section	.nv.callgraph,"",@"SHT_CUDA_CALLGRAPH"
	.align	4
	.sectionentsize	8
	.align		4
        /*0000*/ 	.word	0x00000000
	.align		4
        /*0004*/ 	.word	0xffffffff
	.align		4
        /*0008*/ 	.word	0x00000000
	.align		4
        /*000c*/ 	.word	0xfffffffe
	.align		4
        /*0010*/ 	.word	0x00000000
	.align		4
        /*0014*/ 	.word	0xfffffffd
	.align		4
        /*0018*/ 	.word	0x00000000
	.align		4
        /*001c*/ 	.word	0xfffffffc


//--------------------- .text.matmul_kernel       --------------------------
	.section	.text.matmul_kernel,"ax",@progbits
	.align	128
        .global         matmul_kernel
        .type           matmul_kernel,@function
        .size           matmul_kernel,(.L_x_3 - matmul_kernel)
        .other          matmul_kernel,@"STO_CUDA_ENTRY STV_DEFAULT"
matmul_kernel:
.text.matmul_kernel:
[----:B------:R-:W0:Y:S08]  /*0000*/  LDC R1, c[0x0][0x28] ;  /* 0x00000a00ff017b82 */ /* 0x000e300000000800 */
[----:B------:R-:W1:Y:S01]  /*0010*/  LDC.64 R10, c[0x0][0x228] ;  /* 0x00008a00ff0a7b82 */ /* 0x000e620000000a00 */
[----:B------:R-:W2:Y:S01]  /*0020*/  S2R R5, SR_CTAID.X ;  /* 0x0000000000057919 */ /* 0x000ea20000002500 */
[----:B0-----:R-:W-:Y:S01]  /*0030*/  VIADD R1, R1, 0xffffff20 ;  /* 0xffffff2001017836 */ /* 0x001fe20000000000 */
[----:B------:R-:W-:Y:S01]  /*0040*/  UMOV UR4, 0x400 ;  /* 0x0000040000047882 */ /* 0x000fe20000000000 */
[----:B------:R-:W-:Y:S01]  /*0050*/  ULDC.64 UR18, c[0x0][0x208] ;  /* 0x0000820000127ab9 */ /* 0x000fe20000000a00 */
[----:B------:R-:W0:Y:S01]  /*0060*/  S2R R88, SR_TID.X ;  /* 0x0000000000587919 */ /* 0x000e220000002100 */
[----:B------:R-:W-:-:S02]  /*0070*/  CS2R R24, SRZ ;  /* 0x0000000000187805 */ /* 0x000fc4000001ff00 */
[----:B------:R-:W-:Y:S01]  /*0080*/  CS2R R26, SRZ ;  /* 0x00000000001a7805 */ /* 0x000fe2000001ff00 */
[----:B------:R-:W3:Y:S01]  /*0090*/  S2UR UR16, SR_CgaCtaId ;  /* 0x00000000001079c3 */ /* 0x000ee20000008800 */
[----:B------:R-:W-:Y:S02]  /*00a0*/  CS2R R28, SRZ ;  /* 0x00000000001c7805 */ /* 0x000fe4000001ff00 */
[----:B------:R-:W-:Y:S02]  /*00b0*/  CS2R R30, SRZ ;  /* 0x00000000001e7805 */ /* 0x000fe4000001ff00 */
[----:B------:R-:W-:Y:S02]  /*00c0*/  CS2R R16, SRZ ;  /* 0x0000000000107805 */ /* 0x000fe4000001ff00 */
[----:B------:R-:W-:Y:S02]  /*00d0*/  CS2R R18, SRZ ;  /* 0x0000000000127805 */ /* 0x000fe4000001ff00 */
[----:B------:R-:W-:-:S02]  /*00e0*/  CS2R R36, SRZ ;  /* 0x0000000000247805 */ /* 0x000fc4000001ff00 */
[----:B------:R-:W-:Y:S02]  /*00f0*/  CS2R R38, SRZ ;  /* 0x0000000000267805 */ /* 0x000fe4000001ff00 */
[----:B------:R-:W-:Y:S02]  /*0100*/  CS2R R40, SRZ ;  /* 0x0000000000287805 */ /* 0x000fe4000001ff00 */
[----:B------:R-:W-:Y:S02]  /*0110*/  CS2R R42, SRZ ;  /* 0x00000000002a7805 */ /* 0x000fe4000001ff00 */
[----:B------:R-:W-:Y:S02]  /*0120*/  CS2R R44, SRZ ;  /* 0x00000000002c7805 */ /* 0x000fe4000001ff00 */
[----:B------:R-:W-:Y:S02]  /*0130*/  CS2R R46, SRZ ;  /* 0x00000000002e7805 */ /* 0x000fe4000001ff00 */
[----:B------:R-:W-:-:S02]  /*0140*/  CS2R R48, SRZ ;  /* 0x0000000000307805 */ /* 0x000fc4000001ff00 */
[----:B------:R-:W-:Y:S02]  /*0150*/  CS2R R50, SRZ ;  /* 0x0000000000327805 */ /* 0x000fe4000001ff00 */
[----:B------:R-:W-:Y:S02]  /*0160*/  CS2R R52, SRZ ;  /* 0x0000000000347805 */ /* 0x000fe4000001ff00 */
[----:B------:R-:W-:Y:S01]  /*0170*/  CS2R R54, SRZ ;  /* 0x0000000000367805 */ /* 0x000fe2000001ff00 */
[----:B-1----:R-:W-:-:S05]  /*0180*/  VIADD R0, R11, 0x3f ;  /* 0x0000003f0b007836 */ /* 0x002fca0000000000 */
[----:B------:R-:W-:Y:S01]  /*0190*/  SHF.R.S32.HI R3, RZ, 0x1f, R0 ;  /* 0x0000001fff037819 */ /* 0x000fe20000011400 */
[----:B---3--:R-:W-:-:S03]  /*01a0*/  ULEA UR16, UR16, UR4, 0x18 ;  /* 0x0000000410107291 */ /* 0x008fc6000f8ec03f */
[----:B------:R-:W-:Y:S02]  /*01b0*/  LEA.HI R3, R3, R0, RZ, 0x6 ;  /* 0x0000000003037211 */ /* 0x000fe400078f30ff */
[----:B--2---:R-:W-:Y:S02]  /*01c0*/  IABS R8, R5 ;  /* 0x0000000500087213 */ /* 0x004fe40000000000 */
[----:B------:R-:W-:-:S05]  /*01d0*/  SHF.R.S32.HI R3, RZ, 0x6, R3 ;  /* 0x00000006ff037819 */ /* 0x000fca0000011403 */
[----:B------:R-:W-:-:S05]  /*01e0*/  IMAD.SHL.U32 R4, R3, 0x8, RZ ;  /* 0x0000000803047824 */ /* 0x000fca00078e00ff */
[-C--:B------:R-:W-:Y:S02]  /*01f0*/  IABS R7, R4.reuse ;  /* 0x0000000400077213 */ /* 0x080fe40000000000 */
[----:B------:R-:W-:Y:S02]  /*0200*/  IABS R12, R4 ;  /* 0x00000004000c7213 */ /* 0x000fe40000000000 */
[----:B------:R-:W1:Y:S08]  /*0210*/  I2F.RP R0, R7 ;  /* 0x0000000700007306 */ /* 0x000e700000209400 */
[----:B-1----:R-:W1:Y:S02]  /*0220*/  MUFU.RCP R0, R0 ;  /* 0x0000000000007308 */ /* 0x002e640000001000 */
[----:B-1----:R-:W-:-:S02]  /*0230*/  VIADD R2, R0, 0xffffffe ;  /* 0x0ffffffe00027836 */ /* 0x002fc40000000000 */
[----:B------:R-:W-:-:S04]  /*0240*/  IMAD.MOV R0, RZ, RZ, -R12 ;  /* 0x000000ffff007224 */ /* 0x000fc800078e0a0c */
[----:B------:R1:W2:Y:S02]  /*0250*/  F2I.FTZ.U32.TRUNC.NTZ R3, R2 ;  /* 0x0000000200037305 */ /* 0x0002a4000021f000 */
[----:B-1----:R-:W-:Y:S02]  /*0260*/  IMAD.MOV.U32 R2, RZ, RZ, RZ ;  /* 0x000000ffff027224 */ /* 0x002fe400078e00ff */
[----:B--2---:R-:W-:-:S04]  /*0270*/  IMAD.MOV R6, RZ, RZ, -R3 ;  /* 0x000000ffff067224 */ /* 0x004fc800078e0a03 */
[----:B------:R-:W-:Y:S02]  /*0280*/  IMAD R9, R6, R7, RZ ;  /* 0x0000000706097224 */ /* 0x000fe400078e02ff */
[----:B------:R-:W-:Y:S02]  /*0290*/  IMAD.MOV.U32 R6, RZ, RZ, R8 ;  /* 0x000000ffff067224 */ /* 0x000fe400078e0008 */
[----:B------:R-:W-:-:S06]  /*02a0*/  IMAD.HI.U32 R3, R3, R9, R2 ;  /* 0x0000000903037227 */ /* 0x000fcc00078e0002 */
[----:B------:R-:W-:-:S04]  /*02b0*/  IMAD.HI.U32 R3, R3, R6, RZ ;  /* 0x0000000603037227 */ /* 0x000fc800078e00ff */
[----:B------:R-:W-:-:S05]  /*02c0*/  IMAD R0, R3, R0, R6 ;  /* 0x0000000003007224 */ /* 0x000fca00078e0206 */
[----:B------:R-:W-:-:S13]  /*02d0*/  ISETP.GT.U32.AND P1, PT, R7, R0, PT ;  /* 0x000000000700720c */ /* 0x000fda0003f24070 */
[----:B------:R-:W-:Y:S02]  /*02e0*/  @!P1 IMAD.IADD R0, R0, 0x1, -R7 ;  /* 0x0000000100009824 */ /* 0x000fe400078e0a07 */
[----:B------:R-:W-:Y:S01]  /*02f0*/  @!P1 VIADD R3, R3, 0x1 ;  /* 0x0000000103039836 */ /* 0x000fe20000000000 */
[----:B------:R-:W-:Y:S02]  /*0300*/  ISETP.NE.AND P1, PT, R4, RZ, PT ;  /* 0x000000ff0400720c */ /* 0x000fe40003f25270 */
[----:B------:R-:W-:Y:S02]  /*0310*/  ISETP.GE.U32.AND P0, PT, R0, R7, PT ;  /* 0x000000070000720c */ /* 0x000fe40003f06070 */
[----:B------:R-:W-:-:S04]  /*0320*/  LOP3.LUT R0, R5, R4, RZ, 0x3c, !PT ;  /* 0x0000000405007212 */ /* 0x000fc800078e3cff */
[----:B------:R-:W-:Y:S01]  /*0330*/  ISETP.GE.AND P2, PT, R0, RZ, PT ;  /* 0x000000ff0000720c */ /* 0x000fe20003f46270 */
[----:B------:R-:W-:-:S06]  /*0340*/  VIADD R0, R10, 0x1ff ;  /* 0x000001ff0a007836 */ /* 0x000fcc0000000000 */
[----:B------:R-:W-:-:S04]  /*0350*/  @P0 VIADD R3, R3, 0x1 ;  /* 0x0000000103030836 */ /* 0x000fc80000000000 */
[----:B------:R-:W-:Y:S01]  /*0360*/  IMAD.MOV.U32 R2, RZ, RZ, R3 ;  /* 0x000000ffff027224 */ /* 0x000fe200078e0003 */
[----:B------:R-:W-:-:S03]  /*0370*/  SHF.R.S32.HI R3, RZ, 0x1f, R0 ;  /* 0x0000001fff037819 */ /* 0x000fc60000011400 */
[----:B------:R-:W-:Y:S01]  /*0380*/  @!P2 IMAD.MOV R2, RZ, RZ, -R2 ;  /* 0x000000ffff02a224 */ /* 0x000fe200078e0a02 */
[----:B------:R-:W-:Y:S02]  /*0390*/  @!P1 LOP3.LUT R2, RZ, R4, RZ, 0x33, !PT ;  /* 0x00000004ff029212 */ /* 0x000fe400078e33ff */
[----:B------:R-:W-:-:S03]  /*03a0*/  LEA.HI R3, R3, R0, RZ, 0x9 ;  /* 0x0000000003037211 */ /* 0x000fc600078f48ff */
[----:B------:R-:W-:Y:S02]  /*03b0*/  IMAD.SHL.U32 R6, R2, 0x8, RZ ;  /* 0x0000000802067824 */ /* 0x000fe400078e00ff */
[----:B------:R-:W-:-:S03]  /*03c0*/  IMAD.MOV R2, RZ, RZ, -R2 ;  /* 0x000000ffff027224 */ /* 0x000fc600078e0a02 */
[----:B------:R-:W-:Y:S01]  /*03d0*/  LEA.HI.SX32 R3, R3, -R6, 0x17 ;  /* 0x8000000603037211 */ /* 0x000fe200078fbaff */
[----:B------:R-:W-:-:S03]  /*03e0*/  IMAD R4, R4, R2, R5 ;  /* 0x0000000204047224 */ /* 0x000fc600078e0205 */
[----:B------:R-:W-:Y:S02]  /*03f0*/  VIMNMX R13, R3, 0x8, PT ;  /* 0x00000008030d7848 */ /* 0x000fe40003fe0100 */
[----:B------:R-:W-:Y:S02]  /*0400*/  IABS R9, R4 ;  /* 0x0000000400097213 */ /* 0x000fe40000000000 */
[----:B------:R-:W-:-:S04]  /*0410*/  IABS R7, R13 ;  /* 0x0000000d00077213 */ /* 0x000fc80000000000 */
[----:B------:R-:W1:Y:S08]  /*0420*/  I2F.RP R0, R7 ;  /* 0x0000000700007306 */ /* 0x000e700000209400 */
[----:B-1----:R-:W1:Y:S02]  /*0430*/  MUFU.RCP R0, R0 ;  /* 0x0000000000007308 */ /* 0x002e640000001000 */
[----:B-1----:R-:W-:-:S06]  /*0440*/  VIADD R3, R0, 0xffffffe ;  /* 0x0ffffffe00037836 */ /* 0x002fcc0000000000 */
[----:B------:R-:W1:Y:S02]  /*0450*/  F2I.FTZ.U32.TRUNC.NTZ R3, R3 ;  /* 0x0000000300037305 */ /* 0x000e64000021f000 */
[----:B-1----:R-:W-:-:S04]  /*0460*/  IMAD.MOV R8, RZ, RZ, -R3 ;  /* 0x000000ffff087224 */ /* 0x002fc800078e0a03 */
[----:B------:R-:W-:Y:S01]  /*0470*/  IMAD.MOV.U32 R2, RZ, RZ, R8 ;  /* 0x000000ffff027224 */ /* 0x000fe200078e0008 */
[----:B------:R-:W-:-:S03]  /*0480*/  IABS R8, R13 ;  /* 0x0000000d00087213 */ /* 0x000fc60000000000 */
[----:B------:R-:W-:Y:S02]  /*0490*/  IMAD R5, R2, R7, RZ ;  /* 0x0000000702057224 */ /* 0x000fe400078e02ff */
[----:B------:R-:W-:Y:S02]  /*04a0*/  IMAD.MOV.U32 R2, RZ, RZ, RZ ;  /* 0x000000ffff027224 */ /* 0x000fe400078e00ff */
[----:B------:R-:W-:Y:S02]  /*04b0*/  IMAD.MOV R0, RZ, RZ, -R8 ;  /* 0x000000ffff007224 */ /* 0x000fe400078e0a08 */
        /* <DEDUP_REMOVED lines=8> */
[----:B------:R-:W-:Y:S01]  /*0540*/  LOP3.LUT R0, R4, R13, RZ, 0x3c, !PT ;  /* 0x0000000d04007212 */ /* 0x000fe200078e3cff */
[----:B------:R-:W1:Y:S03]  /*0550*/  LDC R7, c[0x0][0x230] ;  /* 0x00008c00ff077b82 */ /* 0x000e660000000800 */
[----:B------:R-:W-:-:S07]  /*0560*/  ISETP.GE.AND P2, PT, R0, RZ, PT ;  /* 0x000000ff0000720c */ /* 0x000fce0003f46270 */
[----:B------:R-:W-:-:S06]  /*0570*/  @P0 VIADD R2, R2, 0x1 ;  /* 0x0000000102020836 */ /* 0x000fcc0000000000 */
[----:B------:R-:W-:Y:S01]  /*0580*/  @!P2 IMAD.MOV R2, RZ, RZ, -R2 ;  /* 0x000000ffff02a224 */ /* 0x000fe200078e0a02 */
[----:B------:R-:W-:-:S05]  /*0590*/  @!P1 LOP3.LUT R2, RZ, R13, RZ, 0x33, !PT ;  /* 0x0000000dff029212 */ /* 0x000fca00078e33ff */
[----:B------:R-:W-:Y:S02]  /*05a0*/  IMAD.MOV R0, RZ, RZ, -R2 ;  /* 0x000000ffff007224 */ /* 0x000fe400078e0a02 */
[----:B-1----:R-:W-:Y:S02]  /*05b0*/  VIADD R7, R7, 0x3f ;  /* 0x0000003f07077836 */ /* 0x002fe40000000000 */
[----:B------:R-:W-:-:S03]  /*05c0*/  IMAD R0, R13, R0, R4 ;  /* 0x000000000d007224 */ /* 0x000fc600078e0204 */
[----:B------:R-:W-:Y:S01]  /*05d0*/  ISETP.GE.AND P0, PT, R7, 0x40, PT ;  /* 0x000000400700780c */ /* 0x000fe20003f06270 */
[----:B------:R-:W-:Y:S01]  /*05e0*/  IMAD.IADD R3, R6, 0x1, R0 ;  /* 0x0000000106037824 */ /* 0x000fe200078e0200 */
[----:B0-----:R-:W-:Y:S01]  /*05f0*/  LOP3.LUT R6, R88, 0x1ff, RZ, 0xc0, !PT ;  /* 0x000001ff58067812 */ /* 0x001fe200078ec0ff */
[----:B------:R-:W-:-:S04]  /*0600*/  IMAD.SHL.U32 R0, R2, 0x40, RZ ;  /* 0x0000004002007824 */ /* 0x000fc800078e00ff */
[----:B------:R-:W-:-:S05]  /*0610*/  IMAD R89, R3, 0x200, R6 ;  /* 0x0000020003597824 */ /* 0x000fca00078e0206 */
[----:B------:R0:W-:Y:S01]  /*0620*/  STL [R1+0x80], R89 ;  /* 0x0000805901007387 */ /* 0x0001e20000100800 */
[----:B------:R-:W-:Y:S05]  /*0630*/  @!P0 BRA `(.L_x_0) ;  /* 0x0000003800948947 */ /* 0x000fea0003800000 */
[----:B------:R-:W-:Y:S01]  /*0640*/  IABS R17, R10 ;  /* 0x0000000a00117213 */ /* 0x000fe20000000000 */
[----:B------:R-:W-:Y:S01]  /*0650*/  ULDC UR4, c[0x0][0x234] ;  /* 0x00008d0000047ab9 */ /* 0x000fe20000000800 */
[----:B------:R-:W-:Y:S01]  /*0660*/  IABS R18, R11 ;  /* 0x0000000b00127213 */ /* 0x000fe20000000000 */
[----:B------:R-:W-:Y:S01]  /*0670*/  ULDC.64 UR6, c[0x0][0x210] ;  /* 0x0000840000067ab9 */ /* 0x000fe20000000a00 */
[----:B------:R-:W1:Y:S01]  /*0680*/  I2F.RP R8, R17 ;  /* 0x0000001100087306 */ /* 0x000e620000209400 */
[----:B------:R-:W-:Y:S01]  /*0690*/  SHF.R.U32.HI R9, RZ, 0x6, R88 ;  /* 0x00000006ff097819 */ /* 0x000fe20000011658 */
[----:B------:R-:W-:Y:S01]  /*06a0*/  UIADD3 UR5, UR16, 0x10000, URZ ;  /* 0x0001000010057890 */ /* 0x000fe2000fffe03f */
[----:B------:R-:W-:Y:S01]  /*06b0*/  ISETP.GE.AND P4, PT, R89, RZ, PT ;  /* 0x000000ff5900720c */ /* 0x000fe20003f86270 */
[----:B------:R-:W-:Y:S01]  /*06c0*/  ULDC UR8, c[0x0][0x230] ;  /* 0x00008c0000087ab9 */ /* 0x000fe20000000800 */
[----:B------:R-:W-:Y:S01]  /*06d0*/  SGXT.U32 R9, R9, 0x3 ;  /* 0x000000030909781a */ /* 0x000fe20000000000 */
[----:B------:R-:W-:Y:S01]  /*06e0*/  USHF.R.U32.HI UR5, URZ, 0x4, UR5 ;  /* 0x000000043f057899 */ /* 0x000fe20008011605 */
[----:B------:R-:W-:Y:S01]  /*06f0*/  CS2R R56, SRZ ;  /* 0x0000000000387805 */ /* 0x000fe2000001ff00 */
[----:B------:R-:W2:Y:S01]  /*0700*/  I2F.RP R12, R18 ;  /* 0x00000012000c7306 */ /* 0x000ea20000209400 */
[----:B------:R-:W-:Y:S01]  /*0710*/  LOP3.LUT R22, R0, R9, RZ, 0xfc, !PT ;  /* 0x0000000900167212 */ /* 0x000fe200078efcff */
[----:B------:R-:W-:Y:S01]  /*0720*/  USGXT.U32 UR10, UR5, 0xe ;  /* 0x0000000e050a789a */ /* 0x000fe20008000000 */
[----:B------:R-:W-:-:S02]  /*0730*/  CS2R R58, SRZ ;  /* 0x00000000003a7805 */ /* 0x000fc4000001ff00 */
[----:B------:R-:W-:Y:S02]  /*0740*/  CS2R R60, SRZ ;  /* 0x00000000003c7805 */ /* 0x000fe4000001ff00 */
[C---:B------:R-:W-:Y:S02]  /*0750*/  LOP3.LUT R9, R22.reuse, 0x38, RZ, 0xfc, !PT ;  /* 0x0000003816097812 */ /* 0x040fe400078efcff */
[----:B------:R-:W-:Y:S02]  /*0760*/  CS2R R62, SRZ ;  /* 0x00000000003e7805 */ /* 0x000fe4000001ff00 */
[C---:B------:R-:W-:Y:S01]  /*0770*/  LOP3.LUT R24, R22.reuse, 0x28, RZ, 0xfc, !PT ;  /* 0x0000002816187812 */ /* 0x040fe200078efcff */
[----:B-1----:R-:W1:Y:S01]  /*0780*/  MUFU.RCP R8, R8 ;  /* 0x0000000800087308 */ /* 0x002e620000001000 */
[----:B------:R-:W-:Y:S02]  /*0790*/  LOP3.LUT R23, R22, 0x30, RZ, 0xfc, !PT ;  /* 0x0000003016177812 */ /* 0x000fe400078efcff */
[----:B------:R-:W-:-:S02]  /*07a0*/  CS2R R64, SRZ ;  /* 0x0000000000407805 */ /* 0x000fc4000001ff00 */
[C---:B------:R-:W-:Y:S02]  /*07b0*/  LOP3.LUT R25, R22.reuse, 0x20, RZ, 0xfc, !PT ;  /* 0x0000002016197812 */ /* 0x040fe400078efcff */
[----:B------:R-:W-:Y:S02]  /*07c0*/  CS2R R66, SRZ ;  /* 0x0000000000427805 */ /* 0x000fe4000001ff00 */
[C---:B------:R-:W-:Y:S02]  /*07d0*/  LOP3.LUT R26, R22.reuse, 0x18, RZ, 0xfc, !PT ;  /* 0x00000018161a7812 */ /* 0x040fe400078efcff */
[----:B------:R-:W-:Y:S02]  /*07e0*/  CS2R R68, SRZ ;  /* 0x0000000000447805 */ /* 0x000fe4000001ff00 */
[----:B------:R-:W-:Y:S01]  /*07f0*/  LOP3.LUT R27, R22, 0x10, RZ, 0xfc, !PT ;  /* 0x00000010161b7812 */ /* 0x000fe200078efcff */
[----:B--2---:R-:W2:Y:S01]  /*0800*/  MUFU.RCP R12, R12 ;  /* 0x0000000c000c7308 */ /* 0x004ea20000001000 */
[----:B------:R-:W-:-:S02]  /*0810*/  IABS R16, R26 ;  /* 0x0000001a00107213 */ /* 0x000fc40000000000 */
[----:B------:R-:W-:Y:S02]  /*0820*/  CS2R R70, SRZ ;  /* 0x0000000000467805 */ /* 0x000fe4000001ff00 */
[----:B------:R-:W-:Y:S02]  /*0830*/  IABS R20, R27 ;  /* 0x0000001b00147213 */ /* 0x000fe40000000000 */
[----:B------:R-:W-:Y:S02]  /*0840*/  CS2R R72, SRZ ;  /* 0x0000000000487805 */ /* 0x000fe4000001ff00 */
[----:B------:R-:W-:Y:S02]  /*0850*/  LOP3.LUT R28, R22, 0x8, RZ, 0xfc, !PT ;  /* 0x00000008161c7812 */ /* 0x000fe400078efcff */
[----:B------:R-:W-:Y:S02]  /*0860*/  CS2R R74, SRZ ;  /* 0x00000000004a7805 */ /* 0x000fe4000001ff00 */
[----:B------:R-:W-:-:S02]  /*0870*/  CS2R R76, SRZ ;  /* 0x00000000004c7805 */ /* 0x000fc4000001ff00 */
[----:B------:R-:W-:Y:S01]  /*0880*/  CS2R R78, SRZ ;  /* 0x00000000004e7805 */ /* 0x000fe2000001ff00 */
[----:B-1----:R-:W-:Y:S01]  /*0890*/  VIADD R2, R8, 0xffffffe ;  /* 0x0ffffffe08027836 */ /* 0x002fe20000000000 */
[----:B------:R-:W-:Y:S02]  /*08a0*/  SHF.R.S32.HI R8, RZ, 0x1f, R7 ;  /* 0x0000001fff087819 */ /* 0x000fe40000011407 */
[----:B------:R-:W-:Y:S02]  /*08b0*/  CS2R R80, SRZ ;  /* 0x0000000000507805 */ /* 0x000fe4000001ff00 */
[----:B------:R-:W-:Y:S01]  /*08c0*/  IABS R21, R28 ;  /* 0x0000001c00157213 */ /* 0x000fe20000000000 */
[----:B------:R1:W3:Y:S01]  /*08d0*/  F2I.FTZ.U32.TRUNC.NTZ R3, R2 ;  /* 0x0000000200037305 */ /* 0x0002e2000021f000 */
[----:B------:R-:W-:Y:S02]  /*08e0*/  CS2R R82, SRZ ;  /* 0x0000000000527805 */ /* 0x000fe4000001ff00 */
[----:B------:R-:W-:-:S02]  /*08f0*/  CS2R R84, SRZ ;  /* 0x0000000000547805 */ /* 0x000fc4000001ff00 */
[----:B------:R-:W-:Y:S01]  /*0900*/  CS2R R86, SRZ ;  /* 0x0000000000567805 */ /* 0x000fe2000001ff00 */
[----:B--2---:R-:W-:Y:S01]  /*0910*/  VIADD R4, R12, 0xffffffe ;  /* 0x0ffffffe0c047836 */ /* 0x004fe20000000000 */
[----:B------:R-:W-:Y:S02]  /*0920*/  IABS R12, R89 ;  /* 0x00000059000c7213 */ /* 0x000fe40000000000 */
[----:B------:R-:W-:Y:S02]  /*0930*/  CS2R R30, SRZ ;  /* 0x00000000001e7805 */ /* 0x000fe4000001ff00 */
[----:B------:R-:W-:Y:S01]  /*0940*/  CS2R R32, SRZ ;  /* 0x0000000000207805 */ /* 0x000fe2000001ff00 */
[----:B------:R2:W4:Y:S01]  /*0950*/  F2I.FTZ.U32.TRUNC.NTZ R5, R4 ;  /* 0x0000000400057305 */ /* 0x000522000021f000 */
[----:B-1----:R-:W-:Y:S01]  /*0960*/  IMAD.MOV.U32 R2, RZ, RZ, RZ ;  /* 0x000000ffff027224 */ /* 0x002fe200078e00ff */
[----:B------:R-:W-:Y:S02]  /*0970*/  CS2R R34, SRZ ;  /* 0x0000000000227805 */ /* 0x000fe4000001ff00 */
[----:B------:R-:W-:-:S02]  /*0980*/  CS2R R36, SRZ ;  /* 0x0000000000247805 */ /* 0x000fc4000001ff00 */
[----:B------:R-:W-:Y:S02]  /*0990*/  CS2R R38, SRZ ;  /* 0x0000000000267805 */ /* 0x000fe4000001ff00 */
[----:B------:R-:W-:Y:S02]  /*09a0*/  CS2R R40, SRZ ;  /* 0x0000000000287805 */ /* 0x000fe4000001ff00 */
[----:B------:R-:W-:Y:S01]  /*09b0*/  CS2R R42, SRZ ;  /* 0x00000000002a7805 */ /* 0x000fe2000001ff00 */
[----:B---3--:R-:W-:Y:S01]  /*09c0*/  IMAD.MOV R14, RZ, RZ, -R3 ;  /* 0x000000ffff0e7224 */ /* 0x008fe200078e0a03 */
[----:B------:R-:W-:Y:S01]  /*09d0*/  CS2R R44, SRZ ;  /* 0x00000000002c7805 */ /* 0x000fe2000001ff00 */
[----:B--2---:R-:W-:Y:S01]  /*09e0*/  IMAD.MOV.U32 R4, RZ, RZ, RZ ;  /* 0x000000ffff047224 */ /* 0x004fe200078e00ff */
[----:B------:R-:W-:Y:S01]  /*09f0*/  CS2R R46, SRZ ;  /* 0x00000000002e7805 */ /* 0x000fe2000001ff00 */
[----:B------:R-:W-:Y:S01]  /*0a00*/  IMAD R13, R14, R17, RZ ;  /* 0x000000110e0d7224 */ /* 0x000fe200078e02ff */
[----:B------:R-:W-:-:S02]  /*0a10*/  IABS R14, R23 ;  /* 0x00000017000e7213 */ /* 0x000fc40000000000 */
[----:B------:R-:W-:Y:S02]  /*0a20*/  CS2R R48, SRZ ;  /* 0x0000000000307805 */ /* 0x000fe4000001ff00 */
[----:B------:R-:W-:Y:S01]  /*0a30*/  CS2R R50, SRZ ;  /* 0x0000000000327805 */ /* 0x000fe2000001ff00 */
[----:B------:R-:W-:Y:S01]  /*0a40*/  IMAD.HI.U32 R2, R3, R13, R2 ;  /* 0x0000000d03027227 */ /* 0x000fe200078e0002 */
[----:B------:R-:W-:Y:S02]  /*0a50*/  IABS R13, R9 ;  /* 0x00000009000d7213 */ /* 0x000fe40000000000 */
[----:B------:R-:W-:Y:S02]  /*0a60*/  CS2R R52, SRZ ;  /* 0x0000000000347805 */ /* 0x000fe4000001ff00 */
[----:B------:R-:W-:Y:S01]  /*0a70*/  CS2R R54, SRZ ;  /* 0x0000000000367805 */ /* 0x000fe2000001ff00 */
[----:B----4-:R-:W-:Y:S01]  /*0a80*/  IMAD.MOV R15, RZ, RZ, -R5 ;  /* 0x000000ffff0f7224 */ /* 0x010fe200078e0a05 */
[----:B------:R-:W-:Y:S01]  /*0a90*/  UMOV UR11, 0x40000040 ;  /* 0x40000040000b7882 */ /* 0x000fe20000000000 */
[----:B------:R-:W-:-:S04]  /*0aa0*/  IMAD.HI.U32 R2, R2, R12, RZ ;  /* 0x0000000c02027227 */ /* 0x000fc800078e00ff */
[----:B------:R-:W-:Y:S01]  /*0ab0*/  IMAD R3, R15, R18, RZ ;  /* 0x000000120f037224 */ /* 0x000fe200078e02ff */
[----:B------:R-:W-:Y:S01]  /*0ac0*/  IABS R15, R25 ;  /* 0x00000019000f7213 */ /* 0x000fe20000000000 */
[----:B------:R-:W-:Y:S02]  /*0ad0*/  IMAD.MOV R2, RZ, RZ, -R2 ;  /* 0x000000ffff027224 */ /* 0x000fe400078e0a02 */
[----:B------:R-:W-:Y:S01]  /*0ae0*/  IMAD.HI.U32 R5, R5, R3, R4 ;  /* 0x0000000305057227 */ /* 0x000fe200078e0004 */
[----:B------:R-:W-:Y:S02]  /*0af0*/  LEA.HI R4, R8, R7, RZ, 0x6 ;  /* 0x0000000708047211 */ /* 0x000fe400078f30ff */
[----:B------:R-:W-:Y:S01]  /*0b00*/  IABS R7, R24 ;  /* 0x0000001800077213 */ /* 0x000fe20000000000 */
[----:B------:R-:W-:Y:S01]  /*0b10*/  IMAD R2, R17, R2, R12 ;  /* 0x0000000211027224 */ /* 0x000fe200078e020c */
[----:B------:R-:W-:Y:S01]  /*0b20*/  SHF.R.U32.HI R8, RZ, 0x5, R88 ;  /* 0x00000005ff087819 */ /* 0x000fe20000011658 */
[----:B------:R-:W-:Y:S01]  /*0b30*/  IMAD.HI.U32 R3, R5, R13, RZ ;  /* 0x0000000d05037227 */ /* 0x000fe200078e00ff */
[----:B------:R-:W-:-:S02]  /*0b40*/  SHF.R.S32.HI R4, RZ, 0x6, R4 ;  /* 0x00000006ff047819 */ /* 0x000fc40000011404 */
[----:B------:R-:W-:Y:S01]  /*0b50*/  ISETP.GT.U32.AND P0, PT, R17, R2, PT ;  /* 0x000000021100720c */ /* 0x000fe20003f04070 */
[----:B------:R-:W-:Y:S01]  /*0b60*/  IMAD.MOV R3, RZ, RZ, -R3 ;  /* 0x000000ffff037224 */ /* 0x000fe200078e0a03 */
[----:B------:R-:W-:Y:S01]  /*0b70*/  R2UR UR17, R8 ;  /* 0x00000000081172ca */ /* 0x000fe200000e0000 */
[----:B------:R-:W-:Y:S02]  /*0b80*/  IMAD.MOV.U32 R12, RZ, RZ, R7 ;  /* 0x000000ffff0c7224 */ /* 0x000fe400078e0007 */
[----:B------:R-:W-:Y:S02]  /*0b90*/  IMAD R7, R18, R3, R13 ;  /* 0x0000000312077224 */ /* 0x000fe400078e020d */
[----:B------:R-:W-:-:S03]  /*0ba0*/  IMAD.HI.U32 R3, R5, R14, RZ ;  /* 0x0000000e05037227 */ /* 0x000fc600078e00ff */
[----:B------:R-:W-:Y:S01]  /*0bb0*/  ISETP.GT.U32.AND P3, PT, R18, R7, PT ;  /* 0x000000071200720c */ /* 0x000fe20003f64070 */
[----:B------:R-:W-:-:S04]  /*0bc0*/  IMAD.HI.U32 R8, R5, R12, RZ ;  /* 0x0000000c05087227 */ /* 0x000fc800078e00ff */
[----:B------:R-:W-:Y:S02]  /*0bd0*/  IMAD.MOV R3, RZ, RZ, -R3 ;  /* 0x000000ffff037224 */ /* 0x000fe400078e0a03 */
[----:B------:R-:W-:Y:S02]  /*0be0*/  @!P0 IMAD.IADD R2, R2, 0x1, -R17 ;  /* 0x0000000102028824 */ /* 0x000fe400078e0a11 */
[----:B------:R-:W-:Y:S02]  /*0bf0*/  IMAD.MOV R13, RZ, RZ, -R8 ;  /* 0x000000ffff0d7224 */ /* 0x000fe400078e0a08 */
[----:B------:R-:W-:Y:S01]  /*0c00*/  IMAD R8, R18, R3, R14 ;  /* 0x0000000312087224 */ /* 0x000fe200078e020e */
[----:B------:R-:W-:Y:S01]  /*0c10*/  ISETP.GT.U32.AND P0, PT, R17, R2, PT ;  /* 0x000000021100720c */ /* 0x000fe20003f04070 */
[----:B------:R-:W-:-:S03]  /*0c20*/  IMAD.HI.U32 R3, R5, R15, RZ ;  /* 0x0000000f05037227 */ /* 0x000fc600078e00ff */
[C---:B------:R-:W-:Y:S01]  /*0c30*/  ISETP.GT.U32.AND P5, PT, R18.reuse, R8, PT ;  /* 0x000000081200720c */ /* 0x040fe20003fa4070 */
[----:B------:R-:W-:Y:S02]  /*0c40*/  IMAD R12, R18, R13, R12 ;  /* 0x0000000d120c7224 */ /* 0x000fe400078e020c */
[----:B------:R-:W-:-:S03]  /*0c50*/  IMAD.HI.U32 R13, R5, R16, RZ ;  /* 0x00000010050d7227 */ /* 0x000fc600078e00ff */
[----:B------:R-:W-:Y:S01]  /*0c60*/  ISETP.GT.U32.AND P1, PT, R18, R12, PT ;  /* 0x0000000c1200720c */ /* 0x000fe20003f24070 */
[----:B------:R-:W-:Y:S02]  /*0c70*/  IMAD.MOV R14, RZ, RZ, -R3 ;  /* 0x000000ffff0e7224 */ /* 0x000fe400078e0a03 */
[----:B------:R-:W-:-:S04]  /*0c80*/  IMAD.HI.U32 R3, R5, R20, RZ ;  /* 0x0000001405037227 */ /* 0x000fc800078e00ff */
[----:B------:R-:W-:Y:S02]  /*0c90*/  IMAD.MOV R19, RZ, RZ, -R13 ;  /* 0x000000ffff137224 */ /* 0x000fe400078e0a0d */
[C---:B------:R-:W-:Y:S01]  /*0ca0*/  IMAD R13, R18.reuse, R14, R15 ;  /* 0x0000000e120d7224 */ /* 0x040fe200078e020f */
[----:B------:R-:W-:Y:S01]  /*0cb0*/  IABS R15, R22 ;  /* 0x00000016000f7213 */ /* 0x000fe20000000000 */
[----:B------:R-:W-:Y:S02]  /*0cc0*/  IMAD.MOV R3, RZ, RZ, -R3 ;  /* 0x000000ffff037224 */ /* 0x000fe400078e0a03 */
[C---:B------:R-:W-:Y:S01]  /*0cd0*/  IMAD R14, R18.reuse, R19, R16 ;  /* 0x00000013120e7224 */ /* 0x040fe200078e0210 */
[----:B------:R-:W-:Y:S01]  /*0ce0*/  ISETP.GT.U32.AND P2, PT, R18, R13, PT ;  /* 0x0000000d1200720c */ /* 0x000fe20003f44070 */
[----:B------:R-:W-:Y:S02]  /*0cf0*/  IMAD.MOV.U32 R19, RZ, RZ, R15 ;  /* 0x000000ffff137224 */ /* 0x000fe400078e000f */
[----:B------:R-:W-:Y:S01]  /*0d00*/  @!P0 IMAD.IADD R2, R2, 0x1, -R17 ;  /* 0x0000000102028824 */ /* 0x000fe200078e0a11 */
[----:B------:R-:W-:Y:S01]  /*0d10*/  ISETP.NE.AND P0, PT, R10, RZ, PT ;  /* 0x000000ff0a00720c */ /* 0x000fe20003f05270 */
[C---:B------:R-:W-:Y:S01]  /*0d20*/  IMAD R15, R18.reuse, R3, R20 ;  /* 0x00000003120f7224 */ /* 0x040fe200078e0214 */
[----:B------:R-:W-:Y:S01]  /*0d30*/  ISETP.GT.U32.AND P6, PT, R18, R14, PT ;  /* 0x0000000e1200720c */ /* 0x000fe20003fc4070 */
[----:B------:R-:W-:-:S04]  /*0d40*/  IMAD.HI.U32 R3, R5, R21, RZ ;  /* 0x0000001505037227 */ /* 0x000fc800078e00ff */
[----:B------:R-:W-:-:S04]  /*0d50*/  IMAD.HI.U32 R5, R5, R19, RZ ;  /* 0x0000001305057227 */ /* 0x000fc800078e00ff */
[----:B------:R-:W-:Y:S02]  /*0d60*/  IMAD.MOV R16, RZ, RZ, -R3 ;  /* 0x000000ffff107224 */ /* 0x000fe400078e0a03 */
[----:B------:R-:W-:Y:S02]  /*0d70*/  @!P3 IMAD.IADD R7, R7, 0x1, -R18 ;  /* 0x000000010707b824 */ /* 0x000fe400078e0a12 */
[----:B------:R-:W-:Y:S02]  /*0d80*/  IMAD.MOV.U32 R3, RZ, RZ, R2 ;  /* 0x000000ffff037224 */ /* 0x000fe400078e0002 */
[----:B------:R-:W-:Y:S02]  /*0d90*/  IMAD.MOV R5, RZ, RZ, -R5 ;  /* 0x000000ffff057224 */ /* 0x000fe400078e0a05 */
[----:B------:R-:W-:Y:S02]  /*0da0*/  IMAD R16, R18, R16, R21 ;  /* 0x0000001012107224 */ /* 0x000fe400078e0215 */
[--C-:B------:R-:W-:Y:S01]  /*0db0*/  @!P5 IMAD.IADD R8, R8, 0x1, -R18.reuse ;  /* 0x000000010808d824 */ /* 0x100fe200078e0a12 */
[C---:B------:R-:W-:Y:S01]  /*0dc0*/  ISETP.GT.U32.AND P5, PT, R18.reuse, R7, PT ;  /* 0x000000071200720c */ /* 0x040fe20003fa4070 */
[----:B------:R-:W-:Y:S01]  /*0dd0*/  @!P4 IMAD.MOV R3, RZ, RZ, -R3 ;  /* 0x000000ffff03c224 */ /* 0x000fe200078e0a03 */
[----:B------:R-:W-:Y:S01]  /*0de0*/  @!P0 LOP3.LUT R3, RZ, R10, RZ, 0x33, !PT ;  /* 0x0000000aff038212 */ /* 0x000fe200078e33ff */
[C---:B------:R-:W-:Y:S01]  /*0df0*/  IMAD R17, R18.reuse, R5, R19 ;  /* 0x0000000512117224 */ /* 0x040fe200078e0213 */
[C---:B------:R-:W-:Y:S01]  /*0e00*/  ISETP.GT.U32.AND P0, PT, R18.reuse, R15, PT ;  /* 0x0000000f1200720c */ /* 0x040fe20003f04070 */
[--C-:B------:R-:W-:Y:S01]  /*0e10*/  @!P2 IMAD.IADD R13, R13, 0x1, -R18.reuse ;  /* 0x000000010d0da824 */ /* 0x100fe200078e0a12 */
[----:B------:R-:W-:Y:S01]  /*0e20*/  ISETP.GT.U32.AND P3, PT, R18, R16, PT ;  /* 0x000000101200720c */ /* 0x000fe20003f64070 */
[--C-:B------:R-:W-:Y:S01]  /*0e30*/  @!P1 IMAD.IADD R12, R12, 0x1, -R18.reuse ;  /* 0x000000010c0c9824 */ /* 0x100fe200078e0a12 */
[----:B------:R-:W-:Y:S01]  /*0e40*/  ISETP.GT.U32.AND P4, PT, R18, R17, PT ;  /* 0x000000111200720c */ /* 0x000fe20003f84070 */
[--C-:B------:R-:W-:Y:S01]  /*0e50*/  @!P6 IMAD.IADD R14, R14, 0x1, -R18.reuse ;  /* 0x000000010e0ee824 */ /* 0x100fe200078e0a12 */
[----:B------:R-:W-:Y:S01]  /*0e60*/  ISETP.GT.U32.AND P2, PT, R18, R8, PT ;  /* 0x000000081200720c */ /* 0x000fe20003f44070 */
[----:B------:R-:W-:Y:S01]  /*0e70*/  IMAD.SHL.U32 R2, R6, 0x2, RZ ;  /* 0x0000000206027824 */ /* 0x000fe200078e00ff */
[----:B------:R-:W-:Y:S01]  /*0e80*/  ISETP.GE.AND P1, PT, R9, RZ, PT ;  /* 0x000000ff0900720c */ /* 0x000fe20003f26270 */
[--C-:B------:R-:W-:Y:S01]  /*0e90*/  @!P5 IMAD.IADD R7, R7, 0x1, -R18.reuse ;  /* 0x000000010707d824 */ /* 0x100fe200078e0a12 */
[C---:B------:R-:W-:Y:S01]  /*0ea0*/  ISETP.GT.U32.AND P5, PT, R18.reuse, R12, PT ;  /* 0x0000000c1200720c */ /* 0x040fe20003fa4070 */
[----:B------:R-:W-:Y:S01]  /*0eb0*/  IMAD R3, R3, UR4, RZ ;  /* 0x0000000403037c24 */ /* 0x000fe2000f8e02ff */
[----:B------:R-:W-:Y:S01]  /*0ec0*/  ISETP.GE.AND P6, PT, R23, RZ, PT ;  /* 0x000000ff1700720c */ /* 0x000fe20003fc6270 */
[--C-:B------:R-:W-:Y:S01]  /*0ed0*/  @!P0 IMAD.IADD R15, R15, 0x1, -R18.reuse ;  /* 0x000000010f0f8824 */ /* 0x100fe200078e0a12 */
[----:B------:R-:W-:Y:S01]  /*0ee0*/  ISETP.GT.U32.AND P0, PT, R18, R13, PT ;  /* 0x0000000d1200720c */ /* 0x000fe20003f04070 */
[--C-:B------:R-:W-:Y:S01]  /*0ef0*/  @!P3 IMAD.IADD R16, R16, 0x1, -R18.reuse ;  /* 0x000000011010b824 */ /* 0x100fe200078e0a12 */
[----:B------:R-:W-:Y:S01]  /*0f00*/  LOP3.LUT R6, RZ, R11, RZ, 0x33, !PT ;  /* 0x0000000bff067212 */ /* 0x000fe200078e33ff */
[--C-:B------:R-:W-:Y:S01]  /*0f10*/  @!P4 IMAD.IADD R17, R17, 0x1, -R18.reuse ;  /* 0x000000011111c824 */ /* 0x100fe200078e0a12 */
[----:B------:R-:W-:Y:S01]  /*0f20*/  ISETP.GT.U32.AND P4, PT, R18, R14, PT ;  /* 0x0000000e1200720c */ /* 0x000fe20003f84070 */
[--C-:B------:R-:W-:Y:S01]  /*0f30*/  @!P2 IMAD.IADD R8, R8, 0x1, -R18.reuse ;  /* 0x000000010808a824 */ /* 0x100fe200078e0a12 */
[C---:B------:R-:W-:Y:S01]  /*0f40*/  ISETP.GT.U32.AND P3, PT, R18.reuse, R15, PT ;  /* 0x0000000f1200720c */ /* 0x040fe20003f64070 */
[----:B------:R-:W-:Y:S01]  /*0f50*/  @!P1 IMAD.MOV R7, RZ, RZ, -R7 ;  /* 0x000000ffff079224 */ /* 0x000fe200078e0a07 */
[----:B------:R-:W-:Y:S01]  /*0f60*/  ISETP.GT.U32.AND P2, PT, R18, R16, PT ;  /* 0x000000101200720c */ /* 0x000fe20003f44070 */
[----:B------:R-:W-:Y:S01]  /*0f70*/  @!P5 IMAD.IADD R12, R12, 0x1, -R18 ;  /* 0x000000010c0cd824 */ /* 0x000fe200078e0a12 */
[----:B------:R-:W-:Y:S01]  /*0f80*/  ISETP.GT.U32.AND P1, PT, R18, R17, PT ;  /* 0x000000111200720c */ /* 0x000fe20003f24070 */
[----:B------:R-:W-:Y:S01]  /*0f90*/  @!P6 IMAD.MOV R8, RZ, RZ, -R8 ;  /* 0x000000ffff08e224 */ /* 0x000fe200078e0a08 */
[----:B------:R-:W-:Y:S01]  /*0fa0*/  ISETP.GE.AND P5, PT, R24, RZ, PT ;  /* 0x000000ff1800720c */ /* 0x000fe20003fa6270 */
[--C-:B------:R-:W-:Y:S01]  /*0fb0*/  @!P0 IMAD.IADD R13, R13, 0x1, -R18.reuse ;  /* 0x000000010d0d8824 */ /* 0x100fe200078e0a12 */
[----:B------:R-:W-:Y:S01]  /*0fc0*/  ISETP.GE.AND P0, PT, R25, RZ, PT ;  /* 0x000000ff1900720c */ /* 0x000fe20003f06270 */
[----:B------:R-:W-:Y:S01]  /*0fd0*/  ULDC UR4, c[0x0][0x240] ;  /* 0x0000900000047ab9 */ /* 0x000fe20000000800 */
[----:B------:R-:W-:Y:S01]  /*0fe0*/  ISETP.GE.AND P6, PT, R22, RZ, PT ;  /* 0x000000ff1600720c */ /* 0x000fe20003fc6270 */
[--C-:B------:R-:W-:Y:S01]  /*0ff0*/  @!P4 IMAD.IADD R14, R14, 0x1, -R18.reuse ;  /* 0x000000010e0ec824 */ /* 0x100fe200078e0a12 */
[----:B------:R-:W-:Y:S01]  /*1000*/  ISETP.GE.AND P4, PT, R26, RZ, PT ;  /* 0x000000ff1a00720c */ /* 0x000fe20003f86270 */
[--C-:B------:R-:W-:Y:S01]  /*1010*/  @!P3 IMAD.IADD R15, R15, 0x1, -R18.reuse ;  /* 0x000000010f0fb824 */ /* 0x100fe200078e0a12 */
[----:B------:R-:W-:Y:S01]  /*1020*/  ISETP.GE.AND P3, PT, R27, RZ, PT ;  /* 0x000000ff1b00720c */ /* 0x000fe20003f66270 */
[--C-:B------:R-:W-:Y:S01]  /*1030*/  @!P2 IMAD.IADD R16, R16, 0x1, -R18.reuse ;  /* 0x000000011010a824 */ /* 0x100fe200078e0a12 */
[----:B------:R-:W-:Y:S01]  /*1040*/  ISETP.GE.AND P2, PT, R28, RZ, PT ;  /* 0x000000ff1c00720c */ /* 0x000fe20003f46270 */
[----:B------:R-:W-:Y:S01]  /*1050*/  @!P1 IMAD.IADD R17, R17, 0x1, -R18 ;  /* 0x0000000111119824 */ /* 0x000fe200078e0a12 */
[----:B------:R-:W-:Y:S01]  /*1060*/  ISETP.NE.AND P1, PT, R11, RZ, PT ;  /* 0x000000ff0b00720c */ /* 0x000fe20003f25270 */
[----:B------:R-:W-:Y:S01]  /*1070*/  @!P5 IMAD.MOV R12, RZ, RZ, -R12 ;  /* 0x000000ffff0cd224 */ /* 0x000fe200078e0a0c */
[----:B------:R-:W-:Y:S01]  /*1080*/  LOP3.LUT R5, R88, 0x1c0, RZ, 0xc0, !PT ;  /* 0x000001c058057812 */ /* 0x000fe200078ec0ff */
[----:B------:R-:W-:Y:S01]  /*1090*/  @!P0 IMAD.MOV R13, RZ, RZ, -R13 ;  /* 0x000000ffff0d8224 */ /* 0x000fe200078e0a0d */
[C---:B------:R-:W-:Y:S01]  /*10a0*/  SEL R7, R6.reuse, R7, !P1 ;  /* 0x0000000706077207 */ /* 0x040fe20004800000 */
[----:B------:R-:W-:Y:S01]  /*10b0*/  @!P6 IMAD.MOV R17, RZ, RZ, -R17 ;  /* 0x000000ffff11e224 */ /* 0x000fe200078e0a11 */
[C---:B------:R-:W-:Y:S01]  /*10c0*/  SEL R8, R6.reuse, R8, !P1 ;  /* 0x0000000806087207 */ /* 0x040fe20004800000 */
[----:B------:R-:W-:Y:S01]  /*10d0*/  @!P4 IMAD.MOV R14, RZ, RZ, -R14 ;  /* 0x000000ffff0ec224 */ /* 0x000fe200078e0a0e */
[----:B------:R-:W-:Y:S01]  /*10e0*/  SEL R12, R6, R12, !P1 ;  /* 0x0000000c060c7207 */ /* 0x000fe20004800000 */
[----:B------:R-:W-:Y:S01]  /*10f0*/  @!P3 IMAD.MOV R15, RZ, RZ, -R15 ;  /* 0x000000ffff0fb224 */ /* 0x000fe200078e0a0f */
[----:B------:R-:W-:Y:S01]  /*1100*/  LEA R22, P0, R3, UR6, 0x1 ;  /* 0x0000000603167c11 */ /* 0x000fe2000f8008ff */
[----:B------:R-:W-:Y:S01]  /*1110*/  @!P2 IMAD.MOV R16, RZ, RZ, -R16 ;  /* 0x000000ffff10a224 */ /* 0x000fe200078e0a10 */
[----:B------:R-:W-:Y:S01]  /*1120*/  SHF.R.U32.HI R9, RZ, 0x2, R5 ;  /* 0x00000002ff097819 */ /* 0x000fe20000011605 */
[----:B------:R-:W-:Y:S01]  /*1130*/  IMAD R7, R7, UR4, RZ ;  /* 0x0000000407077c24 */ /* 0x000fe2000f8e02ff */
[----:B------:R-:W-:Y:S01]  /*1140*/  LEA.HI.X.SX32 R23, R3, UR7, 0x1, P0 ;  /* 0x0000000703177c11 */ /* 0x000fe200080f0eff */
[----:B------:R-:W-:Y:S01]  /*1150*/  IMAD R8, R8, UR4, RZ ;  /* 0x0000000408087c24 */ /* 0x000fe2000f8e02ff */
[----:B------:R-:W-:Y:S01]  /*1160*/  SEL R13, R6, R13, !P1 ;  /* 0x0000000d060d7207 */ /* 0x000fe20004800000 */
[----:B------:R-:W-:Y:S01]  /*1170*/  IMAD R12, R12, UR4, RZ ;  /* 0x000000040c0c7c24 */ /* 0x000fe2000f8e02ff */
[C---:B------:R-:W-:Y:S01]  /*1180*/  SEL R14, R6.reuse, R14, !P1 ;  /* 0x0000000e060e7207 */ /* 0x040fe20004800000 */
[----:B------:R-:W-:Y:S01]  /*1190*/  ULDC.64 UR6, c[0x0][0x218] ;  /* 0x0000860000067ab9 */ /* 0x000fe20000000a00 */
[C---:B------:R-:W-:Y:S01]  /*11a0*/  SEL R15, R6.reuse, R15, !P1 ;  /* 0x0000000f060f7207 */ /* 0x040fe20004800000 */
[----:B------:R-:W-:Y:S01]  /*11b0*/  IMAD R13, R13, UR4, RZ ;  /* 0x000000040d0d7c24 */ /* 0x000fe2000f8e02ff */
[----:B------:R-:W-:Y:S01]  /*11c0*/  SEL R16, R6, R16, !P1 ;  /* 0x0000001006107207 */ /* 0x000fe20004800000 */
[----:B------:R-:W-:Y:S01]  /*11d0*/  IMAD R14, R14, UR4, RZ ;  /* 0x000000040e0e7c24 */ /* 0x000fe2000f8e02ff */
[----:B------:R-:W-:Y:S01]  /*11e0*/  SEL R6, R6, R17, !P1 ;  /* 0x0000001106067207 */ /* 0x000fe20004800000 */
[----:B------:R-:W-:Y:S01]  /*11f0*/  IMAD R15, R15, UR4, RZ ;  /* 0x000000040f0f7c24 */ /* 0x000fe2000f8e02ff */
[----:B------:R-:W-:Y:S01]  /*1200*/  LOP3.LUT R2, R2, R9, RZ, 0x3c, !PT ;  /* 0x0000000902027212 */ /* 0x000fe200078e3cff */
[----:B------:R-:W-:Y:S01]  /*1210*/  IMAD R16, R16, UR4, RZ ;  /* 0x0000000410107c24 */ /* 0x000fe2000f8e02ff */
[----:B------:R-:W-:Y:S01]  /*1220*/  LEA R10, P6, R7, UR6, 0x1 ;  /* 0x00000006070a7c11 */ /* 0x000fe2000f8c08ff */
[----:B------:R-:W-:Y:S01]  /*1230*/  IMAD R6, R6, UR4, RZ ;  /* 0x0000000406067c24 */ /* 0x000fe2000f8e02ff */
[----:B------:R-:W-:Y:S01]  /*1240*/  LEA R9, P5, R8, UR6, 0x1 ;  /* 0x0000000608097c11 */ /* 0x000fe2000f8a08ff */
[----:B------:R-:W-:Y:S01]  /*1250*/  UMOV UR4, URZ ;  /* 0x0000003f00047c82 */ /* 0x000fe20008000000 */
[----:B------:R-:W-:Y:S01]  /*1260*/  LEA R3, P4, R12, UR6, 0x1 ;  /* 0x000000060c037c11 */ /* 0x000fe2000f8808ff */
[----:B------:R-:W-:Y:S01]  /*1270*/  STL [R1+0x7c], R10 ;  /* 0x00007c0a01007387 */ /* 0x000fe20000100800 */
[----:B------:R-:W-:-:S02]  /*1280*/  LEA R125, P3, R13, UR6, 0x1 ;  /* 0x000000060d7d7c11 */ /* 0x000fc4000f8608ff */
[----:B------:R-:W-:Y:S02]  /*1290*/  CS2R R24, SRZ ;  /* 0x0000000000187805 */ /* 0x000fe4000001ff00 */
[----:B------:R-:W-:Y:S01]  /*12a0*/  LEA R123, P2, R14, UR6, 0x1 ;  /* 0x000000060e7b7c11 */ /* 0x000fe2000f8408ff */
[----:B------:R-:W-:Y:S01]  /*12b0*/  STL [R1+0x74], R9 ;  /* 0x0000740901007387 */ /* 0x000fe20000100800 */
[----:B------:R-:W-:Y:S02]  /*12c0*/  LEA R121, P1, R15, UR6, 0x1 ;  /* 0x000000060f797c11 */ /* 0x000fe4000f8208ff */
[----:B------:R-:W-:Y:S02]  /*12d0*/  CS2R R26, SRZ ;  /* 0x00000000001a7805 */ /* 0x000fe4000001ff00 */
[----:B------:R-:W-:Y:S01]  /*12e0*/  LEA R103, P0, R16, UR6, 0x1 ;  /* 0x0000000610677c11 */ /* 0x000fe2000f8008ff */
[----:B------:R1:W-:Y:S01]  /*12f0*/  STL [R1+0x28], R3 ;  /* 0x0000280301007387 */ /* 0x0003e20000100800 */
[----:B------:R-:W-:-:S02]  /*1300*/  LEA.HI.X.SX32 R124, R13, UR7, 0x1, P3 ;  /* 0x000000070d7c7c11 */ /* 0x000fc400098f0eff */
[----:B------:R-:W-:Y:S02]  /*1310*/  CS2R R28, SRZ ;  /* 0x00000000001c7805 */ /* 0x000fe4000001ff00 */
[----:B------:R-:W-:Y:S02]  /*1320*/  LEA.HI.X.SX32 R122, R14, UR7, 0x1, P2 ;  /* 0x000000070e7a7c11 */ /* 0x000fe400090f0eff */
[----:B------:R-:W-:Y:S02]  /*1330*/  LEA.HI.X.SX32 R120, R15, UR7, 0x1, P1 ;  /* 0x000000070f787c11 */ /* 0x000fe400088f0eff */
[----:B------:R-:W-:Y:S02]  /*1340*/  LEA.HI.X.SX32 R101, R16, UR7, 0x1, P0 ;  /* 0x0000000710657c11 */ /* 0x000fe400080f0eff */
[----:B-1----:R-:W-:Y:S02]  /*1350*/  LEA.HI.X.SX32 R3, R7, UR7, 0x1, P6 ;  /* 0x0000000707037c11 */ /* 0x002fe4000b0f0eff */
[----:B------:R-:W-:Y:S01]  /*1360*/  LEA R99, P6, R6, UR6, 0x1 ;  /* 0x0000000606637c11 */ /* 0x000fe2000f8c08ff */
[----:B------:R-:W-:Y:S01]  /*1370*/  UIADD3 UR6, UP0, UR10, 0x2, URZ ;  /* 0x000000020a067890 */ /* 0x000fe2000ff1e03f */
[----:B------:R-:W-:Y:S01]  /*1380*/  LEA.HI.X.SX32 R7, R8, UR7, 0x1, P5 ;  /* 0x0000000708077c11 */ /* 0x000fe2000a8f0eff */
[----:B------:R1:W-:Y:S01]  /*1390*/  STL [R1+0x78], R3 ;  /* 0x0000780301007387 */ /* 0x0003e20000100800 */
[----:B------:R-:W-:-:S02]  /*13a0*/  LEA.HI.X.SX32 R98, R6, UR7, 0x1, P6 ;  /* 0x0000000706627c11 */ /* 0x000fc4000b0f0eff */
[----:B------:R-:W2:Y:S01]  /*13b0*/  LDC R6, c[0x0][0x23c] ;  /* 0x00008f00ff067b82 */ /* 0x000ea20000000800 */
[----:B------:R3:W-:Y:S01]  /*13c0*/  STL [R1+0x70], R7 ;  /* 0x0000700701007387 */ /* 0x0007e20000100800 */
[----:B-1----:R-:W-:Y:S01]  /*13d0*/  LEA.HI.X.SX32 R3, R12, UR7, 0x1, P4 ;  /* 0x000000070c037c11 */ /* 0x002fe2000a0f0eff */
[----:B------:R-:W-:Y:S01]  /*13e0*/  UIADD3.X UR7, UR4, 0x40000040, URZ, UP0, !UPT ;  /* 0x4000004004077890 */ /* 0x000fe200087fe43f */
[----:B---3--:R-:W-:-:S03]  /*13f0*/  LOP3.LUT R7, R88, 0x3f, RZ, 0xc0, !PT ;  /* 0x0000003f58077812 */ /* 0x008fc600078ec0ff */
[----:B------:R2:W-:Y:S01]  /*1400*/  STL [R1+0x24], R3 ;  /* 0x0000240301007387 */ /* 0x0005e20000100800 */
[----:B------:R-:W-:Y:S02]  /*1410*/  UIADD3.64 UR22, UR6, 0x2, URZ ;  /* 0x0000000206167897 */ /* 0x000fe4000fffe03f */
[----:B------:R-:W-:Y:S01]  /*1420*/  UIADD3.64 UR14, UR6, 0x4, URZ ;  /* 0x00000004060e7897 */ /* 0x000fe2000fffe03f */
[----:B------:R-:W-:-:S04]  /*1430*/  IMAD R5, R5, 0x40, R7 ;  /* 0x0000004005057824 */ /* 0x000fc800078e0207 */
[----:B------:R-:W-:Y:S02]  /*1440*/  IMAD.SHL.U32 R5, R5, 0x2, RZ ;  /* 0x0000000205057824 */ /* 0x000fe400078e00ff */
[----:B--2---:R-:W-:-:S03]  /*1450*/  IMAD R3, R7, R6, RZ ;  /* 0x0000000607037224 */ /* 0x004fc600078e02ff */
[C---:B------:R-:W-:Y:S01]  /*1460*/  LOP3.LUT R6, R5.reuse, 0x10, RZ, 0x3c, !PT ;  /* 0x0000001005067812 */ /* 0x040fe200078e3cff */
[----:B------:R-:W-:Y:S01]  /*1470*/  IMAD.U32 R3, RZ, RZ, UR8 ;  /* 0x00000008ff037e24 */ /* 0x000fe2000f8e00ff */
[C---:B------:R-:W-:Y:S02]  /*1480*/  LOP3.LUT R8, R5.reuse, 0x20, RZ, 0x3c, !PT ;  /* 0x0000002005087812 */ /* 0x040fe400078e3cff */
[C---:B------:R-:W-:Y:S02]  /*1490*/  LOP3.LUT R7, R5.reuse, 0x30, RZ, 0x3c, !PT ;  /* 0x0000003005077812 */ /* 0x040fe400078e3cff */
[C---:B------:R-:W-:Y:S02]  /*14a0*/  LOP3.LUT R6, R5.reuse, 0x40, RZ, 0x3c, !PT ;  /* 0x0000004005067812 */ /* 0x040fe400078e3cff */
[C---:B------:R-:W-:Y:S02]  /*14b0*/  LOP3.LUT R8, R5.reuse, 0x50, RZ, 0x3c, !PT ;  /* 0x0000005005087812 */ /* 0x040fe400078e3cff */
[----:B------:R-:W-:-:S02]  /*14c0*/  LOP3.LUT R7, R5, 0x60, RZ, 0x3c, !PT ;  /* 0x0000006005077812 */ /* 0x000fc400078e3cff */
[----:B------:R-:W-:-:S07]  /*14d0*/  LOP3.LUT R6, R5, 0x70, RZ, 0x3c, !PT ;  /* 0x0000007005067812 */ /* 0x000fce00078e3cff */
.L_x_1:
[----:B------:R-:W1:Y:S01]  /*14e0*/  LDC R10, c[0x0][0x238] ;  /* 0x00008e00ff0a7b82 */ /* 0x000e620000000800 */
[C---:B------:R-:W-:Y:S01]  /*14f0*/  ISETP.GT.AND P2, PT, R3.reuse, 0x4, PT ;  /* 0x000000040300780c */ /* 0x040fe20003f44270 */
[----:B------:R2:W-:Y:S01]  /*1500*/  STL [R1+0xdc], R122 ;  /* 0x0000dc7a01007387 */ /* 0x0005e20000100800 */
[----:B------:R-:W-:Y:S02]  /*1510*/  PRMT R12, RZ, 0x7610, R12 ;  /* 0x00007610ff0c7816 */ /* 0x000fe4000000000c */
[C---:B------:R-:W-:Y:S01]  /*1520*/  ISETP.GT.AND P0, PT, R3.reuse, 0x2, PT ;  /* 0x000000020300780c */ /* 0x040fe20003f04270 */
[----:B------:R-:W-:Y:S01]  /*1530*/  STL [R1+0xd8], R125 ;  /* 0x0000d87d01007387 */ /* 0x000fe20000100800 */
[----:B------:R-:W-:Y:S01]  /*1540*/  ISETP.GT.AND P1, PT, R3, 0x3, PT ;  /* 0x000000030300780c */ /* 0x000fe20003f24270 */
[----:B------:R-:W3:Y:S01]  /*1550*/  LDC R6, c[0x0][0x238] ;  /* 0x00008e00ff067b82 */ /* 0x000ee20000000800 */
[----:B------:R-:W-:Y:S01]  /*1560*/  PRMT R14, RZ, 0x7610, R14 ;  /* 0x00007610ff0e7816 */ /* 0x000fe2000000000e */
[----:B------:R4:W-:Y:S01]  /*1570*/  STL [R1+0xd4], R124 ;  /* 0x0000d47c01007387 */ /* 0x0009e20000100800 */
[----:B------:R-:W-:-:S03]  /*1580*/  PRMT R13, RZ, 0x7610, R13 ;  /* 0x00007610ff0d7816 */ /* 0x000fc6000000000d */
[----:B------:R0:W-:Y:S02]  /*1590*/  STL [R1+0xd0], R5 ;  /* 0x0000d00501007387 */ /* 0x0001e40000100800 */
[----:B------:R-:W2:Y:S02]  /*15a0*/  LDC R8, c[0x0][0x238] ;  /* 0x00008e00ff087b82 */ /* 0x000ea40000000800 */
[----:B------:R-:W-:Y:S04]  /*15b0*/  STL [R1+0x8c], R2 ;  /* 0x00008c0201007387 */ /* 0x000fe80000100800 */
[----:B------:R-:W-:Y:S01]  /*15c0*/  STL [R1+0x88], R4 ;  /* 0x0000880401007387 */ /* 0x000fe20000100800 */
[----:B-1----:R-:W-:Y:S01]  /*15d0*/  IMAD.SHL.U32 R10, R10, 0x4, RZ ;  /* 0x000000040a0a7824 */ /* 0x002fe200078e00ff */
[----:B------:R-:W1:Y:S02]  /*15e0*/  LDC R15, c[0x0][0x238] ;  /* 0x00008e00ff0f7b82 */ /* 0x000e640000000800 */
[----:B-----5:R-:W-:Y:S01]  /*15f0*/  STL [R1+0x84], R0 ;  /* 0x0000840001007387 */ /* 0x020fe20000100800 */
[----:B------:R-:W-:-:S04]  /*1600*/  IMAD.WIDE R10, R10, 0x2, R22 ;  /* 0x000000020a0a7825 */ /* 0x000fc800078e0216 */
[----:B---3--:R-:W-:Y:S01]  /*1610*/  IMAD.SHL.U32 R6, R6, 0x2, RZ ;  /* 0x0000000206067824 */ /* 0x008fe200078e00ff */
[----:B------:R-:W3:Y:S03]  /*1620*/  @P2 LDG.E.U16 R12, desc[UR18][R10.64] ;  /* 0x000000120a0c2981 */ /* 0x000ee6000c1e1500 */
[----:B------:R-:W-:-:S04]  /*1630*/  IMAD.WIDE R6, R6, 0x2, R22 ;  /* 0x0000000206067825 */ /* 0x000fc800078e0216 */
[----:B--2---:R-:W-:Y:S01]  /*1640*/  IMAD R8, R8, 0x3, RZ ;  /* 0x0000000308087824 */ /* 0x004fe200078e02ff */
[----:B------:R-:W2:Y:S03]  /*1650*/  @P0 LDG.E.U16 R14, desc[UR18][R6.64] ;  /* 0x00000012060e0981 */ /* 0x000ea6000c1e1500 */
[----:B------:R-:W-:-:S05]  /*1660*/  IMAD.WIDE R8, R8, 0x2, R22 ;  /* 0x0000000208087825 */ /* 0x000fca00078e0216 */
[----:B------:R0:W2:Y:S01]  /*1670*/  @P1 LDG.E.U16 R13, desc[UR18][R8.64] ;  /* 0x00000012080d1981 */ /* 0x0000a2000c1e1500 */
[C---:B------:R-:W-:Y:S02]  /*1680*/  ISETP.GT.AND P0, PT, R3.reuse, 0x5, PT ;  /* 0x000000050300780c */ /* 0x040fe40003f04270 */
[C---:B------:R-:W-:Y:S02]  /*1690*/  ISETP.GT.AND P3, PT, R3.reuse, 0x8, PT ;  /* 0x000000080300780c */ /* 0x040fe40003f64270 */
[----:B------:R-:W-:Y:S02]  /*16a0*/  ISETP.GT.AND P2, PT, R3, 0x7, PT ;  /* 0x000000070300780c */ /* 0x000fe40003f44270 */
[----:B------:R-:W-:Y:S02]  /*16b0*/  PRMT R122, RZ, 0x7610, R122 ;  /* 0x00007610ff7a7816 */ /* 0x000fe4000000007a */
[----:B------:R-:W-:Y:S02]  /*16c0*/  PRMT R102, RZ, 0x7610, R102 ;  /* 0x00007610ff667816 */ /* 0x000fe40000000066 */
[----:B----4-:R-:W-:-:S02]  /*16d0*/  PRMT R124, RZ, 0x7610, R124 ;  /* 0x00007610ff7c7816 */ /* 0x010fc4000000007c */
[C---:B------:R-:W-:Y:S02]  /*16e0*/  ISETP.GT.AND P1, PT, R3.reuse, 0x6, PT ;  /* 0x000000060300780c */ /* 0x040fe40003f24270 */
[----:B------:R-:W-:Y:S01]  /*16f0*/  ISETP.GT.AND P4, PT, R3, 0x9, PT ;  /* 0x000000090300780c */ /* 0x000fe20003f84270 */
[----:B-1----:R-:W-:Y:S01]  /*1700*/  IMAD R15, R15, 0x6, RZ ;  /* 0x000000060f0f7824 */ /* 0x002fe200078e02ff */
[----:B------:R-:W-:Y:S02]  /*1710*/  PRMT R125, RZ, 0x7610, R125 ;  /* 0x00007610ff7d7816 */ /* 0x000fe4000000007d */
[----:B0-----:R-:W-:Y:S01]  /*1720*/  PRMT R5, RZ, 0x7610, R5 ;  /* 0x00007610ff057816 */ /* 0x001fe20000000005 */
[----:B------:R-:W-:-:S06]  /*1730*/  IMAD.WIDE R8, R15, 0x2, R22 ;  /* 0x000000020f087825 */ /* 0x000fcc00078e0216 */
[----:B------:R0:W4:Y:S01]  /*1740*/  @P1 LDG.E.U16 R125, desc[UR18][R8.64] ;  /* 0x00000012087d1981 */ /* 0x000122000c1e1500 */
[----:B------:R-:W-:Y:S02]  /*1750*/  ISETP.GT.AND P1, PT, R3, 0xa, PT ;  /* 0x0000000a0300780c */ /* 0x000fe40003f24270 */
[----:B------:R-:W-:Y:S02]  /*1760*/  PRMT R95, RZ, 0x7610, R95 ;  /* 0x00007610ff5f7816 */ /* 0x000fe4000000005f */
[----:B------:R-:W-:Y:S01]  /*1770*/  PRMT R96, RZ, 0x7610, R96 ;  /* 0x00007610ff607816 */ /* 0x000fe20000000060 */
[----:B0-----:R-:W0:Y:S01]  /*1780*/  LDC R8, c[0x0][0x238] ;  /* 0x00008e00ff087b82 */ /* 0x001e220000000800 */
[----:B---3--:R1:W-:Y:S07]  /*1790*/  STL [R1+0x64], R12 ;  /* 0x0000640c01007387 */ /* 0x0083ee0000100800 */
[----:B-1----:R-:W1:Y:S01]  /*17a0*/  LDC R12, c[0x0][0x238] ;  /* 0x00008e00ff0c7b82 */ /* 0x002e620000000800 */
[----:B--2---:R2:W-:Y:S04]  /*17b0*/  STL [R1+0x6c], R14 ;  /* 0x00006c0e01007387 */ /* 0x0045e80000100800 */
[----:B------:R3:W-:Y:S03]  /*17c0*/  STL [R1+0x68], R13 ;  /* 0x0000680d01007387 */ /* 0x0007e60000100800 */
[----:B--2---:R-:W2:Y:S08]  /*17d0*/  LDC R14, c[0x0][0x238] ;  /* 0x00008e00ff0e7b82 */ /* 0x004eb00000000800 */
[----:B---3--:R-:W3:Y:S01]  /*17e0*/  LDC R13, c[0x0][0x238] ;  /* 0x00008e00ff0d7b82 */ /* 0x008ee20000000800 */
[----:B-1----:R-:W-:-:S04]  /*17f0*/  IMAD R12, R12, 0x5, RZ ;  /* 0x000000050c0c7824 */ /* 0x002fc800078e02ff */
[----:B------:R-:W-:-:S03]  /*1800*/  IMAD.WIDE R6, R12, 0x2, R22 ;  /* 0x000000020c067825 */ /* 0x000fc600078e0216 */
[----:B------:R-:W1:Y:S02]  /*1810*/  LDC R12, c[0x0][0x238] ;  /* 0x00008e00ff0c7b82 */ /* 0x000e640000000800 */
[----:B------:R0:W4:Y:S01]  /*1820*/  @P0 LDG.E.U16 R122, desc[UR18][R6.64] ;  /* 0x00000012067a0981 */ /* 0x000122000c1e1500 */
[----:B---3--:R-:W-:-:S05]  /*1830*/  IMAD R13, R13, 0x7, RZ ;  /* 0x000000070d0d7824 */ /* 0x008fca00078e02ff */
[----:B0-----:R-:W0:Y:S01]  /*1840*/  LDC R6, c[0x0][0x238] ;  /* 0x00008e00ff067b82 */ /* 0x001e220000000800 */
[----:B------:R-:W-:-:S05]  /*1850*/  IMAD.WIDE R10, R13, 0x2, R22 ;  /* 0x000000020d0a7825 */ /* 0x000fca00078e0216 */
[----:B------:R3:W4:Y:S01]  /*1860*/  @P2 LDG.E.U16 R124, desc[UR18][R10.64] ;  /* 0x000000120a7c2981 */ /* 0x000722000c1e1500 */
[----:B-1----:R-:W-:-:S04]  /*1870*/  IMAD.SHL.U32 R12, R12, 0x8, RZ ;  /* 0x000000080c0c7824 */ /* 0x002fc800078e00ff */
[----:B------:R-:W-:Y:S01]  /*1880*/  IMAD.WIDE R12, R12, 0x2, R22 ;  /* 0x000000020c0c7825 */ /* 0x000fe200078e0216 */
[----:B---3--:R-:W1:Y:S04]  /*1890*/  LDC R11, c[0x0][0x238] ;  /* 0x00008e00ff0b7b82 */ /* 0x008e680000000800 */
[----:B------:R3:W4:Y:S04]  /*18a0*/  @P3 LDG.E.U16 R102, desc[UR18][R12.64] ;  /* 0x000000120c663981 */ /* 0x000728000c1e1500 */
[----:B---3--:R-:W3:Y:S01]  /*18b0*/  LDC R13, c[0x0][0x238] ;  /* 0x00008e00ff0d7b82 */ /* 0x008ee20000000800 */
[----:B--2---:R-:W-:-:S04]  /*18c0*/  IMAD R14, R14, 0x9, RZ ;  /* 0x000000090e0e7824 */ /* 0x004fc800078e02ff */
[----:B------:R-:W-:Y:S01]  /*18d0*/  IMAD.WIDE R14, R14, 0x2, R22 ;  /* 0x000000020e0e7825 */ /* 0x000fe200078e0216 */
[----:B------:R-:W-:-:S04]  /*18e0*/  ISETP.GT.AND P3, PT, R3, 0xc, PT ;  /* 0x0000000c0300780c */ /* 0x000fc80003f64270 */
[----:B------:R2:W4:Y:S01]  /*18f0*/  @P4 LDG.E.U16 R5, desc[UR18][R14.64] ;  /* 0x000000120e054981 */ /* 0x000522000c1e1500 */
[----:B------:R-:W-:Y:S01]  /*1900*/  ISETP.GT.AND P4, PT, R3, 0xd, PT ;  /* 0x0000000d0300780c */ /* 0x000fe20003f84270 */
[----:B0-----:R-:W-:Y:S02]  /*1910*/  IMAD R6, R6, 0xa, RZ ;  /* 0x0000000a06067824 */ /* 0x001fe400078e02ff */
[----:B-1----:R-:W-:Y:S02]  /*1920*/  IMAD R11, R11, 0xc, RZ ;  /* 0x0000000c0b0b7824 */ /* 0x002fe400078e02ff */
[----:B------:R-:W-:Y:S01]  /*1930*/  IMAD.WIDE R6, R6, 0x2, R22 ;  /* 0x0000000206067825 */ /* 0x000fe200078e0216 */
[----:B--2---:R-:W-:-:S03]  /*1940*/  PRMT R15, RZ, 0x7610, R15 ;  /* 0x00007610ff0f7816 */ /* 0x004fc6000000000f */
[----:B---3--:R-:W-:Y:S01]  /*1950*/  IMAD R13, R13, 0xd, RZ ;  /* 0x0000000d0d0d7824 */ /* 0x008fe200078e02ff */
[----:B------:R-:W0:Y:S01]  /*1960*/  LDC R14, c[0x0][0x238] ;  /* 0x00008e00ff0e7b82 */ /* 0x000e220000000800 */
[--C-:B------:R-:W-:Y:S01]  /*1970*/  IMAD.WIDE R10, R11, 0x2, R22.reuse ;  /* 0x000000020b0a7825 */ /* 0x100fe200078e0216 */
[----:B------:R1:W2:Y:S03]  /*1980*/  @P1 LDG.E.U16 R15, desc[UR18][R6.64] ;  /* 0x00000012060f1981 */ /* 0x0002a6000c1e1500 */
[----:B------:R-:W-:Y:S01]  /*1990*/  IMAD.WIDE R12, R13, 0x2, R22 ;  /* 0x000000020d0c7825 */ /* 0x000fe200078e0216 */
[----:B------:R-:W3:Y:S04]  /*19a0*/  @P3 LDG.E.U16 R96, desc[UR18][R10.64] ;  /* 0x000000120a603981 */ /* 0x000ee8000c1e1500 */
[----:B------:R-:W3:Y:S01]  /*19b0*/  @P4 LDG.E.U16 R95, desc[UR18][R12.64] ;  /* 0x000000120c5f4981 */ /* 0x000ee2000c1e1500 */
[----:B0-----:R-:W-:-:S04]  /*19c0*/  IMAD R14, R14, 0xe, RZ ;  /* 0x0000000e0e0e7824 */ /* 0x001fc800078e02ff */
[----:B-1----:R-:W-:Y:S02]  /*19d0*/  IMAD.WIDE R6, R14, 0x2, R22 ;  /* 0x000000020e067825 */ /* 0x002fe400078e0216 */
[----:B------:R-:W0:Y:S01]  /*19e0*/  LDC R14, c[0x0][0x238] ;  /* 0x00008e00ff0e7b82 */ /* 0x000e220000000800 */
[C---:B------:R-:W-:Y:S01]  /*19f0*/  ISETP.GT.AND P2, PT, R3.reuse, 0xb, PT ;  /* 0x0000000b0300780c */ /* 0x040fe20003f44270 */
[----:B------:R-:W-:Y:S01]  /*1a00*/  IMAD R8, R8, 0xb, RZ ;  /* 0x0000000b08087824 */ /* 0x000fe200078e02ff */
[C---:B------:R-:W-:Y:S02]  /*1a10*/  ISETP.GT.AND P1, PT, R3.reuse, 0xf, PT ;  /* 0x0000000f0300780c */ /* 0x040fe40003f24270 */
[----:B------:R-:W-:Y:S01]  /*1a20*/  PRMT R97, RZ, 0x7610, R97 ;  /* 0x00007610ff617816 */ /* 0x000fe20000000061 */
[----:B------:R-:W-:Y:S01]  /*1a30*/  IMAD.WIDE R8, R8, 0x2, R22 ;  /* 0x0000000208087825 */ /* 0x000fe200078e0216 */
[----:B------:R-:W-:Y:S02]  /*1a40*/  ISETP.GT.AND P4, PT, R3, 0x12, PT ;  /* 0x000000120300780c */ /* 0x000fe40003f84270 */
[----:B------:R-:W-:-:S02]  /*1a50*/  PRMT R2, RZ, 0x7610, R2 ;  /* 0x00007610ff027816 */ /* 0x000fc40000000002 */
[----:B------:R-:W-:-:S03]  /*1a60*/  PRMT R91, RZ, 0x7610, R91 ;  /* 0x00007610ff5b7816 */ /* 0x000fc6000000005b */
[----:B------:R1:W3:Y:S01]  /*1a70*/  @P2 LDG.E.U16 R97, desc[UR18][R8.64] ;  /* 0x0000001208612981 */ /* 0x0002e2000c1e1500 */
[----:B0-----:R-:W-:Y:S01]  /*1a80*/  IMAD R14, R14, 0x12, RZ ;  /* 0x000000120e0e7824 */ /* 0x001fe200078e02ff */
[C---:B------:R-:W-:Y:S02]  /*1a90*/  ISETP.GT.AND P3, PT, R3.reuse, 0x11, PT ;  /* 0x000000110300780c */ /* 0x040fe40003f64270 */
[----:B------:R-:W-:Y:S02]  /*1aa0*/  PRMT R92, RZ, 0x7610, R92 ;  /* 0x00007610ff5c7816 */ /* 0x000fe4000000005c */
[----:B------:R-:W-:Y:S02]  /*1ab0*/  ISETP.GT.AND P2, PT, R3, 0x10, PT ;  /* 0x000000100300780c */ /* 0x000fe40003f44270 */
[----:B------:R-:W-:Y:S01]  /*1ac0*/  PRMT R93, RZ, 0x7610, R93 ;  /* 0x00007610ff5d7816 */ /* 0x000fe2000000005d */
[----:B----4-:R0:W-:Y:S04]  /*1ad0*/  STL [R1+0x60], R122 ;  /* 0x0000607a01007387 */ /* 0x0101e80000100800 */
[----:B0-----:R-:W4:Y:S04]  /*1ae0*/  LDL.LU R122, [R1+0xdc] ;  /* 0x0000dc00017a7983 */ /* 0x001f280000300800 */
[----:B------:R0:W-:Y:S04]  /*1af0*/  STL [R1+0x5c], R125 ;  /* 0x00005c7d01007387 */ /* 0x0001e80000100800 */
[----:B0-----:R-:W4:Y:S04]  /*1b00*/  LDL.LU R125, [R1+0xd8] ;  /* 0x0000d800017d7983 */ /* 0x001f280000300800 */
[----:B------:R0:W-:Y:S04]  /*1b10*/  STL [R1+0x58], R124 ;  /* 0x0000587c01007387 */ /* 0x0001e80000100800 */
[----:B0-----:R-:W4:Y:S04]  /*1b20*/  LDL.LU R124, [R1+0xd4] ;  /* 0x0000d400017c7983 */ /* 0x001f280000300800 */
[----:B------:R0:W-:Y:S04]  /*1b30*/  STL [R1+0x54], R5 ;  /* 0x0000540501007387 */ /* 0x0001e80000100800 */
[----:B0-----:R-:W4:Y:S04]  /*1b40*/  LDL.LU R5, [R1+0xd0] ;  /* 0x0000d00001057983 */ /* 0x001f280000300800 */
[----:B--2---:R0:W-:Y:S04]  /*1b50*/  STL [R1+0x50], R15 ;  /* 0x0000500f01007387 */ /* 0x0041e80000100800 */
[----:B---3--:R2:W-:Y:S01]  /*1b60*/  STL [R1+0x44], R95 ;  /* 0x0000445f01007387 */ /* 0x0085e20000100800 */
[----:B0-----:R-:W0:Y:S03]  /*1b70*/  LDC R15, c[0x0][0x238] ;  /* 0x00008e00ff0f7b82 */ /* 0x001e260000000800 */
[----:B------:R3:W-:Y:S05]  /*1b80*/  STL [R1+0x48], R96 ;  /* 0x0000486001007387 */ /* 0x0007ea0000100800 */
[----:B--2---:R-:W2:Y:S08]  /*1b90*/  LDC R95, c[0x0][0x238] ;  /* 0x00008e00ff5f7b82 */ /* 0x004eb00000000800 */
[----:B---3--:R-:W3:Y:S01]  /*1ba0*/  LDC R96, c[0x0][0x238] ;  /* 0x00008e00ff607b82 */ /* 0x008ee20000000800 */
[----:B0-----:R-:W-:-:S04]  /*1bb0*/  IMAD R15, R15, 0x11, RZ ;  /* 0x000000110f0f7824 */ /* 0x001fc800078e02ff */
[----:B------:R-:W-:-:S04]  /*1bc0*/  IMAD.WIDE R12, R15, 0x2, R22 ;  /* 0x000000020f0c7825 */ /* 0x000fc800078e0216 */
[----:B------:R-:W-:Y:S01]  /*1bd0*/  IMAD.WIDE R14, R14, 0x2, R22 ;  /* 0x000000020e0e7825 */ /* 0x000fe200078e0216 */
[----:B------:R-:W4:Y:S04]  /*1be0*/  @P3 LDG.E.U16 R92, desc[UR18][R12.64] ;  /* 0x000000120c5c3981 */ /* 0x000f28000c1e1500 */
[----:B------:R-:W4:Y:S01]  /*1bf0*/  @P4 LDG.E.U16 R91, desc[UR18][R14.64] ;  /* 0x000000120e5b4981 */ /* 0x000f22000c1e1500 */
[----:B---3--:R-:W-:-:S04]  /*1c00*/  IMAD R96, R96, 0xf, RZ ;  /* 0x0000000f60607824 */ /* 0x008fc800078e02ff */
[----:B-1----:R-:W-:-:S05]  /*1c10*/  IMAD.WIDE R8, R96, 0x2, R22 ;  /* 0x0000000260087825 */ /* 0x002fca00078e0216 */
[----:B------:R-:W3:Y:S01]  /*1c20*/  @P1 LDG.E.U16 R2, desc[UR18][R8.64] ;  /* 0x0000001208021981 */ /* 0x000ee2000c1e1500 */
[----:B--2---:R-:W-:-:S04]  /*1c30*/  IMAD.SHL.U32 R95, R95, 0x10, RZ ;  /* 0x000000105f5f7824 */ /* 0x004fc800078e00ff */
[----:B------:R-:W-:-:S05]  /*1c40*/  IMAD.WIDE R10, R95, 0x2, R22 ;  /* 0x000000025f0a7825 */ /* 0x000fca00078e0216 */
[----:B------:R-:W2:Y:S04]  /*1c50*/  @P2 LDG.E.U16 R93, desc[UR18][R10.64] ;  /* 0x000000120a5d2981 */ /* 0x000ea8000c1e1500 */
[----:B------:R-:W-:Y:S01]  /*1c60*/  STL [R1+0x4c], R97 ;  /* 0x00004c6101007387 */ /* 0x000fe20000100800 */
[----:B------:R-:W-:Y:S02]  /*1c70*/  ISETP.GT.AND P0, PT, R3, RZ, PT ;  /* 0x000000ff0300720c */ /* 0x000fe40003f04270 */
[----:B------:R-:W-:Y:S02]  /*1c80*/  PRMT R100, RZ, 0x7610, R100 ;  /* 0x00007610ff647816 */ /* 0x000fe40000000064 */
[----:B------:R-:W-:-:S09]  /*1c90*/  PRMT R94, RZ, 0x7610, R94 ;  /* 0x00007610ff5e7816 */ /* 0x000fd2000000005e */
[----:B------:R-:W2:Y:S01]  /*1ca0*/  @P0 LDG.E.U16 R100, desc[UR18][R22.64] ;  /* 0x0000001216640981 */ /* 0x000ea2000c1e1500 */
[----:B------:R-:W-:-:S13]  /*1cb0*/  ISETP.GT.AND P0, PT, R3, 0xe, PT ;  /* 0x0000000e0300780c */ /* 0x000fda0003f04270 */
[----:B------:R0:W2:Y:S01]  /*1cc0*/  @P0 LDG.E.U16 R94, desc[UR18][R6.64] ;  /* 0x00000012065e0981 */ /* 0x0000a2000c1e1500 */
[C---:B------:R-:W-:Y:S02]  /*1cd0*/  ISETP.GT.AND P4, PT, R3.reuse, 0x17, PT ;  /* 0x000000170300780c */ /* 0x040fe40003f84270 */
[C---:B------:R-:W-:Y:S02]  /*1ce0*/  ISETP.GT.AND P3, PT, R3.reuse, 0x16, PT ;  /* 0x000000160300780c */ /* 0x040fe40003f64270 */
[----:B------:R-:W-:Y:S02]  /*1cf0*/  PRMT R4, RZ, 0x7610, R4 ;  /* 0x00007610ff047816 */ /* 0x000fe40000000004 */
[----:B------:R-:W-:Y:S02]  /*1d00*/  PRMT R21, RZ, 0x7610, R21 ;  /* 0x00007610ff157816 */ /* 0x000fe40000000015 */
[----:B------:R-:W-:Y:S02]  /*1d10*/  ISETP.GT.AND P2, PT, R3, 0x15, PT ;  /* 0x000000150300780c */ /* 0x000fe40003f44270 */
[----:B------:R-:W-:Y:S01]  /*1d20*/  PRMT R88, RZ, 0x7610, R88 ;  /* 0x00007610ff587816 */ /* 0x000fe20000000058 */
[----:B---3--:R-:W-:Y:S04]  /*1d30*/  STL [R1+0x90], R2 ;  /* 0x0000900201007387 */ /* 0x008fe80000100800 */
[----:B----4-:R1:W-:Y:S02]  /*1d40*/  STL [R1+0x34], R91 ;  /* 0x0000345b01007387 */ /* 0x0103e40000100800 */
[----:B-1----:R-:W1:Y:S02]  /*1d50*/  LDC R91, c[0x0][0x238] ;  /* 0x00008e00ff5b7b82 */ /* 0x002e640000000800 */
[----:B------:R3:W-:Y:S06]  /*1d60*/  STL [R1+0x38], R92 ;  /* 0x0000385c01007387 */ /* 0x0007ec0000100800 */
[----:B---3--:R-:W3:Y:S01]  /*1d70*/  LDC R92, c[0x0][0x238] ;  /* 0x00008e00ff5c7b82 */ /* 0x008ee20000000800 */
[----:B-1----:R-:W-:-:S04]  /*1d80*/  IMAD R91, R91, 0x13, RZ ;  /* 0x000000135b5b7824 */ /* 0x002fc800078e02ff */
[----:B0-----:R-:W-:-:S03]  /*1d90*/  IMAD.WIDE R6, R91, 0x2, R22 ;  /* 0x000000025b067825 */ /* 0x001fc600078e0216 */
[----:B------:R-:W0:Y:S01]  /*1da0*/  LDC R91, c[0x0][0x238] ;  /* 0x00008e00ff5b7b82 */ /* 0x000e220000000800 */
[----:B---3--:R-:W-:Y:S01]  /*1db0*/  IMAD R92, R92, 0x16, RZ ;  /* 0x000000165c5c7824 */ /* 0x008fe200078e02ff */
[----:B--2---:R1:W-:Y:S03]  /*1dc0*/  STL [R1+0x3c], R93 ;  /* 0x00003c5d01007387 */ /* 0x0043e60000100800 */
[----:B------:R-:W-:-:S03]  /*1dd0*/  IMAD.WIDE R12, R92, 0x2, R22 ;  /* 0x000000025c0c7825 */ /* 0x000fc600078e0216 */
[----:B-1----:R-:W1:Y:S02]  /*1de0*/  LDC R93, c[0x0][0x238] ;  /* 0x00008e00ff5d7b82 */ /* 0x002e640000000800 */
[----:B------:R-:W2:Y:S01]  /*1df0*/  @P3 LDG.E.U16 R21, desc[UR18][R12.64] ;  /* 0x000000120c153981 */ /* 0x000ea2000c1e1500 */
[----:B0-----:R-:W-:-:S03]  /*1e00*/  IMAD R91, R91, 0x17, RZ ;  /* 0x000000175b5b7824 */ /* 0x001fc600078e02ff */
[----:B------:R0:W-:Y:S01]  /*1e10*/  STL [R1+0x40], R94 ;  /* 0x0000405e01007387 */ /* 0x0001e20000100800 */
[----:B------:R-:W-:Y:S01]  /*1e20*/  ISETP.GT.AND P1, PT, R3, 0x14, PT ;  /* 0x000000140300780c */ /* 0x000fe20003f24270 */
[----:B------:R-:W3:Y:S01]  /*1e30*/  LDC R92, c[0x0][0x238] ;  /* 0x00008e00ff5c7b82 */ /* 0x000ee20000000800 */
[----:B------:R-:W-:-:S05]  /*1e40*/  IMAD.WIDE R14, R91, 0x2, R22 ;  /* 0x000000025b0e7825 */ /* 0x000fca00078e0216 */
[----:B------:R-:W4:Y:S02]  /*1e50*/  @P4 LDG.E.U16 R4, desc[UR18][R14.64] ;  /* 0x000000120e044981 */ /* 0x000f24000c1e1500 */
[----:B0-----:R-:W0:Y:S01]  /*1e60*/  LDC R94, c[0x0][0x238] ;  /* 0x00008e00ff5e7b82 */ /* 0x001e220000000800 */
[----:B-1----:R-:W-:-:S04]  /*1e70*/  IMAD R93, R93, 0x15, RZ ;  /* 0x000000155d5d7824 */ /* 0x002fc800078e02ff */
[----:B------:R-:W-:Y:S01]  /*1e80*/  IMAD.WIDE R10, R93, 0x2, R22 ;  /* 0x000000025d0a7825 */ /* 0x000fe200078e0216 */
[----:B------:R-:W-:Y:S02]  /*1e90*/  ISETP.GT.AND P0, PT, R3, 0x13, PT ;  /* 0x000000130300780c */ /* 0x000fe40003f04270 */
[----:B------:R-:W1:Y:S02]  /*1ea0*/  LDC R93, c[0x0][0x238] ;  /* 0x00008e00ff5d7b82 */ /* 0x000e640000000800 */
[----:B------:R-:W3:Y:S01]  /*1eb0*/  @P2 LDG.E.U16 R88, desc[UR18][R10.64] ;  /* 0x000000120a582981 */ /* 0x000ee2000c1e1500 */
[----:B------:R-:W-:Y:S02]  /*1ec0*/  PRMT R89, RZ, 0x7610, R89 ;  /* 0x00007610ff597816 */ /* 0x000fe40000000059 */
[----:B------:R-:W-:-:S06]  /*1ed0*/  PRMT R90, RZ, 0x7610, R90 ;  /* 0x00007610ff5a7816 */ /* 0x000fcc000000005a */
[----:B------:R1:W3:Y:S01]  /*1ee0*/  @P0 LDG.E.U16 R90, desc[UR18][R6.64] ;  /* 0x00000012065a0981 */ /* 0x0002e2000c1e1500 */
[----:B0-----:R-:W-:-:S04]  /*1ef0*/  IMAD R94, R94, 0x14, RZ ;  /* 0x000000145e5e7824 */ /* 0x001fc800078e02ff */
[----:B------:R-:W-:-:S05]  /*1f00*/  IMAD.WIDE R8, R94, 0x2, R22 ;  /* 0x000000025e087825 */ /* 0x000fca00078e0216 */
[----:B------:R-:W3:Y:S01]  /*1f10*/  @P1 LDG.E.U16 R89, desc[UR18][R8.64] ;  /* 0x0000001208591981 */ /* 0x000ee2000c1e1500 */
[C---:B------:R-:W-:Y:S02]  /*1f20*/  ISETP.GT.AND P4, PT, R3.reuse, 0x1c, PT ;  /* 0x0000001c0300780c */ /* 0x040fe40003f84270 */
[----:B------:R-:W-:Y:S02]  /*1f30*/  ISETP.GT.AND P3, PT, R3, 0x1b, PT ;  /* 0x0000001b0300780c */ /* 0x000fe40003f64270 */
[----:B------:R-:W-:Y:S01]  /*1f40*/  PRMT R17, RZ, 0x7610, R17 ;  /* 0x00007610ff117816 */ /* 0x000fe20000000011 */
[----:B----4-:R-:W-:Y:S04]  /*1f50*/  STL [R1+0x94], R4 ;  /* 0x0000940401007387 */ /* 0x010fe80000100800 */
[----:B--2---:R0:W-:Y:S02]  /*1f60*/  STL [R1+0x1c], R21 ;  /* 0x00001c1501007387 */ /* 0x0041e40000100800 */
[----:B0-----:R-:W0:Y:S02]  /*1f70*/  LDC R21, c[0x0][0x238] ;  /* 0x00008e00ff157b82 */ /* 0x001e240000000800 */
[----:B---3--:R2:W-:Y:S06]  /*1f80*/  STL [R1+0x20], R88 ;  /* 0x0000205801007387 */ /* 0x0085ec0000100800 */
[----:B--2---:R-:W2:Y:S01]  /*1f90*/  LDC R88, c[0x0][0x238] ;  /* 0x00008e00ff587b82 */ /* 0x004ea20000000800 */
[----:B0-----:R-:W-:-:S04]  /*1fa0*/  IMAD R21, R21, 0x18, RZ ;  /* 0x0000001815157824 */ /* 0x001fc800078e02ff */
[----:B-1----:R-:W-:-:S03]  /*1fb0*/  IMAD.WIDE R6, R21, 0x2, R22 ;  /* 0x0000000215067825 */ /* 0x002fc600078e0216 */
[----:B------:R-:W0:Y:S01]  /*1fc0*/  LDC R21, c[0x0][0x238] ;  /* 0x00008e00ff157b82 */ /* 0x000e220000000800 */
[----:B------:R-:W-:Y:S01]  /*1fd0*/  PRMT R4, RZ, 0x7610, R4 ;  /* 0x00007610ff047816 */ /* 0x000fe20000000004 */
[----:B--2---:R-:W-:-:S04]  /*1fe0*/  IMAD R88, R88, 0x1b, RZ ;  /* 0x0000001b58587824 */ /* 0x004fc800078e02ff */
[----:B------:R-:W-:Y:S01]  /*1ff0*/  IMAD.WIDE R12, R88, 0x2, R22 ;  /* 0x00000002580c7825 */ /* 0x000fe200078e0216 */
[----:B------:R1:W-:Y:S01]  /*2000*/  STL [R1+0x2c], R89 ;  /* 0x00002c5901007387 */ /* 0x0003e20000100800 */
[----:B------:R-:W-:Y:S01]  /*2010*/  ISETP.GT.AND P2, PT, R3, 0x1a, PT ;  /* 0x0000001a0300780c */ /* 0x000fe20003f44270 */
[----:B------:R-:W2:Y:S02]  /*2020*/  LDC R88, c[0x0][0x238] ;  /* 0x00008e00ff587b82 */ /* 0x000ea40000000800 */
[----:B------:R-:W3:Y:S01]  /*2030*/  @P3 LDG.E.U16 R17, desc[UR18][R12.64] ;  /* 0x000000120c113981 */ /* 0x000ee2000c1e1500 */
[----:B0-----:R-:W-:-:S05]  /*2040*/  IMAD R21, R21, 0x1c, RZ ;  /* 0x0000001c15157824 */ /* 0x001fca00078e02ff */
[----:B-1----:R-:W0:Y:S01]  /*2050*/  LDC R89, c[0x0][0x238] ;  /* 0x00008e00ff597b82 */ /* 0x002e220000000800 */
[----:B------:R-:W-:-:S05]  /*2060*/  IMAD.WIDE R14, R21, 0x2, R22 ;  /* 0x00000002150e7825 */ /* 0x000fca00078e0216 */
[----:B------:R-:W4:Y:S04]  /*2070*/  @P4 LDG.E.U16 R4, desc[UR18][R14.64] ;  /* 0x000000120e044981 */ /* 0x000f28000c1e1500 */
[----:B------:R1:W-:Y:S02]  /*2080*/  STL [R1+0x30], R90 ;  /* 0x0000305a01007387 */ /* 0x0003e40000100800 */
[----:B-1----:R-:W1:Y:S01]  /*2090*/  LDC R90, c[0x0][0x238] ;  /* 0x00008e00ff5a7b82 */ /* 0x002e620000000800 */
[C---:B------:R-:W-:Y:S02]  /*20a0*/  ISETP.GT.AND P1, PT, R3.reuse, 0x19, PT ;  /* 0x000000190300780c */ /* 0x040fe40003f24270 */
[----:B------:R-:W-:Y:S01]  /*20b0*/  ISETP.GT.AND P0, PT, R3, 0x18, PT ;  /* 0x000000180300780c */ /* 0x000fe20003f04270 */
[----:B0-----:R-:W-:Y:S01]  /*20c0*/  IMAD R89, R89, 0x1a, RZ ;  /* 0x0000001a59597824 */ /* 0x001fe200078e02ff */
[----:B------:R-:W-:-:S02]  /*20d0*/  PRMT R18, RZ, 0x7610, R18 ;  /* 0x00007610ff127816 */ /* 0x000fc40000000012 */
[----:B------:R-:W-:Y:S01]  /*20e0*/  PRMT R19, RZ, 0x7610, R19 ;  /* 0x00007610ff137816 */ /* 0x000fe20000000013 */
[----:B------:R-:W-:Y:S01]  /*20f0*/  IMAD.WIDE R10, R89, 0x2, R22 ;  /* 0x00000002590a7825 */ /* 0x000fe200078e0216 */
[----:B------:R-:W-:Y:S01]  /*2100*/  PRMT R20, RZ, 0x7610, R20 ;  /* 0x00007610ff147816 */ /* 0x000fe20000000014 */
[----:B------:R-:W0:Y:S03]  /*2110*/  LDC R89, c[0x0][0x238] ;  /* 0x00008e00ff597b82 */ /* 0x000e260000000800 */
[----:B------:R-:W2:Y:S04]  /*2120*/  @P2 LDG.E.U16 R18, desc[UR18][R10.64] ;  /* 0x000000120a122981 */ /* 0x000ea8000c1e1500 */
[----:B------:R0:W2:Y:S01]  /*2130*/  @P0 LDG.E.U16 R20, desc[UR18][R6.64] ;  /* 0x0000001206140981 */ /* 0x0000a2000c1e1500 */
[----:B-1----:R-:W-:-:S04]  /*2140*/  IMAD R90, R90, 0x19, RZ ;  /* 0x000000195a5a7824 */ /* 0x002fc800078e02ff */
[----:B------:R-:W-:-:S05]  /*2150*/  IMAD.WIDE R8, R90, 0x2, R22 ;  /* 0x000000025a087825 */ /* 0x000fca00078e0216 */
[----:B------:R1:W2:Y:S01]  /*2160*/  @P1 LDG.E.U16 R19, desc[UR18][R8.64] ;  /* 0x0000001208131981 */ /* 0x0002a2000c1e1500 */
[----:B------:R-:W-:Y:S02]  /*2170*/  ISETP.GT.AND P0, PT, R3, 0x1d, PT ;  /* 0x0000001d0300780c */ /* 0x000fe40003f04270 */
[----:B------:R-:W-:Y:S01]  /*2180*/  PRMT R2, RZ, 0x7610, R2 ;  /* 0x00007610ff027816 */ /* 0x000fe20000000002 */
[----:B----4-:R-:W-:Y:S04]  /*2190*/  STL [R1+0x98], R4 ;  /* 0x0000980401007387 */ /* 0x010fe80000100800 */
[----:B---3--:R3:W-:Y:S02]  /*21a0*/  STL [R1+0xc], R17 ;  /* 0x00000c1101007387 */ /* 0x0087e40000100800 */
[----:B---3--:R-:W3:Y:S02]  /*21b0*/  LDC R17, c[0x0][0x238] ;  /* 0x00008e00ff117b82 */ /* 0x008ee40000000800 */
[----:B---3--:R-:W-:-:S04]  /*21c0*/  IMAD R17, R17, 0x1d, RZ ;  /* 0x0000001d11117824 */ /* 0x008fc800078e02ff */
[----:B0-----:R-:W-:Y:S01]  /*21d0*/  IMAD.WIDE R6, R17, 0x2, R22 ;  /* 0x0000000211067825 */ /* 0x001fe200078e0216 */
[----:B-1----:R-:W-:Y:S01]  /*21e0*/  PRMT R8, RZ, 0x7610, R8 ;  /* 0x00007610ff087816 */ /* 0x002fe20000000008 */
[----:B------:R-:W0:Y:S03]  /*21f0*/  LDC R17, c[0x0][0x238] ;  /* 0x00008e00ff117b82 */ /* 0x000e260000000800 */
[----:B------:R-:W3:Y:S04]  /*2200*/  @P0 LDG.E.U16 R2, desc[UR18][R6.64] ;  /* 0x0000001206020981 */ /* 0x000ee8000c1e1500 */
[----:B------:R-:W-:Y:S04]  /*2210*/  STL.S16 [R1+0x4], R8 ;  /* 0x0000040801007387 */ /* 0x000fe80000100600 */
[----:B--2---:R1:W-:Y:S04]  /*2220*/  STL [R1+0x10], R18 ;  /* 0x0000101201007387 */ /* 0x0043e80000100800 */
[----:B------:R2:W-:Y:S04]  /*2230*/  STL [R1+0x14], R19 ;  /* 0x0000141301007387 */ /* 0x0005e80000100800 */
[----:B------:R4:W-:Y:S01]  /*2240*/  STL [R1+0x18], R20 ;  /* 0x0000181401007387 */ /* 0x0009e20000100800 */
[C---:B------:R-:W-:Y:S01]  /*2250*/  ISETP.GT.AND P2, PT, R3.reuse, 0x1f, PT ;  /* 0x0000001f0300780c */ /* 0x040fe20003f44270 */
[----:B-1----:R-:W1:Y:S08]  /*2260*/  LDC R18, c[0x0][0x238] ;  /* 0x00008e00ff127b82 */ /* 0x002e700000000800 */
[----:B--2---:R-:W2:Y:S08]  /*2270*/  LDC R19, c[0x0][0x238] ;  /* 0x00008e00ff137b82 */ /* 0x004eb00000000800 */
[----:B----4-:R-:W4:Y:S01]  /*2280*/  LDC R20, c[0x0][0x238] ;  /* 0x00008e00ff147b82 */ /* 0x010f220000000800 */
[----:B------:R-:W-:-:S02]  /*2290*/  ISETP.GT.AND P1, PT, R3, 0x1e, PT ;  /* 0x0000001e0300780c */ /* 0x000fc40003f24270 */
[----:B------:R-:W-:Y:S02]  /*22a0*/  PRMT R0, RZ, 0x7610, R0 ;  /* 0x00007610ff007816 */ /* 0x000fe40000000000 */
[----:B------:R-:W-:Y:S01]  /*22b0*/  PRMT R16, RZ, 0x7610, R16 ;  /* 0x00007610ff107816 */ /* 0x000fe20000000010 */
[----:B--2---:R-:W-:-:S04]  /*22c0*/  IMAD R19, R19, 0x1f, RZ ;  /* 0x0000001f13137824 */ /* 0x004fc800078e02ff */
[----:B------:R-:W-:-:S04]  /*22d0*/  IMAD.WIDE R10, R19, 0x2, R22 ;  /* 0x00000002130a7825 */ /* 0x000fc800078e0216 */
[----:B----4-:R-:W-:Y:S01]  /*22e0*/  IMAD R20, R20, 0x1e, RZ ;  /* 0x0000001e14147824 */ /* 0x010fe200078e02ff */
[----:B------:R-:W2:Y:S03]  /*22f0*/  @P2 LDG.E.U16 R0, desc[UR18][R10.64] ;  /* 0x000000120a002981 */ /* 0x000ea6000c1e1500 */
[----:B------:R-:W-:Y:S01]  /*2300*/  IMAD.WIDE R8, R20, 0x2, R22 ;  /* 0x0000000214087825 */ /* 0x000fe200078e0216 */
[----:B------:R-:W-:Y:S01]  /*2310*/  ISETP.GT.AND P4, PT, R3, 0x21, PT ;  /* 0x000000210300780c */ /* 0x000fe20003f84270 */
[----:B------:R-:W4:Y:S03]  /*2320*/  LDC R20, c[0x0][0x238] ;  /* 0x00008e00ff147b82 */ /* 0x000f260000000800 */
[----:B------:R-:W4:Y:S01]  /*2330*/  @P1 LDG.E.U16 R16, desc[UR18][R8.64] ;  /* 0x0000001208101981 */ /* 0x000f22000c1e1500 */
[----:B0-----:R-:W-:Y:S01]  /*2340*/  IMAD R17, R17, 0x21, RZ ;  /* 0x0000002111117824 */ /* 0x001fe200078e02ff */
[----:B------:R-:W-:-:S03]  /*2350*/  PRMT R4, RZ, 0x7610, R4 ;  /* 0x00007610ff047816 */ /* 0x000fc60000000004 */
[----:B------:R-:W-:-:S05]  /*2360*/  IMAD.WIDE R14, R17, 0x2, R22 ;  /* 0x00000002110e7825 */ /* 0x000fca00078e0216 */
[----:B------:R-:W4:Y:S04]  /*2370*/  @P4 LDG.E.U16 R4, desc[UR18][R14.64] ;  /* 0x000000120e044981 */ /* 0x000f28000c1e1500 */
[----:B---3--:R0:W-:Y:S04]  /*2380*/  STL [R1+0x9c], R2 ;  /* 0x00009c0201007387 */ /* 0x0081e80000100800 */
[----:B0-----:R-:W3:Y:S01]  /*2390*/  LDL.LU R2, [R1+0x4] ;  /* 0x0000040001027983 */ /* 0x001ee20000300800 */
[C---:B------:R-:W-:Y:S01]  /*23a0*/  ISETP.GT.AND P3, PT, R3.reuse, 0x20, PT ;  /* 0x000000200300780c */ /* 0x040fe20003f64270 */
[----:B-1----:R-:W-:Y:S01]  /*23b0*/  IMAD.SHL.U32 R18, R18, 0x20, RZ ;  /* 0x0000002012127824 */ /* 0x002fe200078e00ff */
[----:B------:R-:W-:-:S03]  /*23c0*/  ISETP.GT.AND P0, PT, R3, 0x22, PT ;  /* 0x000000220300780c */ /* 0x000fc60003f04270 */
[----:B------:R-:W-:Y:S01]  /*23d0*/  IMAD.WIDE R12, R18, 0x2, R22 ;  /* 0x00000002120c7825 */ /* 0x000fe200078e0216 */
[----:B------:R-:W-:Y:S01]  /*23e0*/  PRMT R6, RZ, 0x7610, R6 ;  /* 0x00007610ff067816 */ /* 0x000fe20000000006 */
[----:B------:R-:W0:Y:S01]  /*23f0*/  LDC R18, c[0x0][0x238] ;  /* 0x00008e00ff127b82 */ /* 0x000e220000000800 */
[----:B--2---:R1:W-:Y:S04]  /*2400*/  STL [R1+0xa0], R0 ;  /* 0x0000a00001007387 */ /* 0x0043e80000100800 */
[----:B----4-:R2:W-:Y:S03]  /*2410*/  STL [R1+0x8], R16 ;  /* 0x0000081001007387 */ /* 0x0105e60000100800 */
[----:B-1----:R-:W1:Y:S08]  /*2420*/  LDC R0, c[0x0][0x238] ;  /* 0x00008e00ff007b82 */ /* 0x002e700000000800 */
[----:B--2---:R-:W2:Y:S02]  /*2430*/  LDC R16, c[0x0][0x238] ;  /* 0x00008e00ff107b82 */ /* 0x004ea40000000800 */
[----:B--2---:R-:W-:Y:S01]  /*2440*/  IMAD R16, R16, 0x22, RZ ;  /* 0x0000002210107824 */ /* 0x004fe200078e02ff */
[----:B------:R2:W-:Y:S05]  /*2450*/  STL [R1], R4 ;  /* 0x0000000401007387 */ /* 0x0005ea0000100800 */
[----:B--2---:R-:W2:Y:S01]  /*2460*/  LDC R4, c[0x0][0x238] ;  /* 0x00008e00ff047b82 */ /* 0x004ea20000000800 */
[----:B------:R-:W-:-:S02]  /*2470*/  ISETP.GT.AND P2, PT, R3, 0x24, PT ;  /* 0x000000240300780c */ /* 0x000fc40003f44270 */
[C---:B------:R-:W-:Y:S02]  /*2480*/  ISETP.GT.AND P1, PT, R3.reuse, 0x23, PT ;  /* 0x000000230300780c */ /* 0x040fe40003f24270 */
[----:B------:R-:W-:Y:S01]  /*2490*/  ISETP.GT.AND P4, PT, R3, 0x26, PT ;  /* 0x000000260300780c */ /* 0x000fe20003f84270 */
[----:B0-----:R-:W-:Y:S01]  /*24a0*/  IMAD R18, R18, 0x25, RZ ;  /* 0x0000002512127824 */ /* 0x001fe200078e02ff */
[----:B------:R-:W-:Y:S01]  /*24b0*/  PRMT R8, RZ, 0x7610, R8 ;  /* 0x00007610ff087816 */ /* 0x000fe20000000008 */
[----:B------:R-:W-:Y:S01]  /*24c0*/  IMAD R20, R20, 0x26, RZ ;  /* 0x0000002614147824 */ /* 0x000fe200078e02ff */
[----:B------:R-:W-:Y:S01]  /*24d0*/  PRMT R7, RZ, 0x7610, R7 ;  /* 0x00007610ff077816 */ /* 0x000fe20000000007 */
[----:B-1----:R-:W-:Y:S01]  /*24e0*/  IMAD R0, R0, 0x27, RZ ;  /* 0x0000002700007824 */ /* 0x002fe200078e02ff */
[----:B------:R-:W-:Y:S01]  /*24f0*/  PRMT R9, RZ, 0x7610, R9 ;  /* 0x00007610ff097816 */ /* 0x000fe20000000009 */
[----:B------:R-:W-:Y:S01]  /*2500*/  IMAD.WIDE R18, R18, 0x2, R22 ;  /* 0x0000000212127825 */ /* 0x000fe200078e0216 */
[----:B------:R-:W-:-:S02]  /*2510*/  PRMT R10, RZ, 0x7610, R10 ;  /* 0x00007610ff0a7816 */ /* 0x000fc4000000000a */
[----:B------:R-:W-:Y:S01]  /*2520*/  PRMT R11, RZ, 0x7610, R11 ;  /* 0x00007610ff0b7816 */ /* 0x000fe2000000000b */
[----:B--2---:R-:W-:Y:S02]  /*2530*/  IMAD R4, R4, 0x24, RZ ;  /* 0x0000002404047824 */ /* 0x004fe400078e02ff */
[----:B------:R-:W-:-:S05]  /*2540*/  IMAD.WIDE R20, R20, 0x2, R22 ;  /* 0x0000000214147825 */ /* 0x000fca00078e0216 */
[----:B------:R-:W2:Y:S04]  /*2550*/  @P4 LDG.E.U16 R10, desc[UR18][R20.64] ;  /* 0x00000012140a4981 */ /* 0x000ea8000c1e1500 */
[----:B---3--:R0:W3:Y:S02]  /*2560*/  @P3 LDG.E.U16 R2, desc[UR18][R12.64] ;  /* 0x000000120c023981 */ /* 0x0080e4000c1e1500 */
[----:B0-----:R-:W-:Y:S02]  /*2570*/  IMAD.WIDE R12, R16, 0x2, R22 ;  /* 0x00000002100c7825 */ /* 0x001fe400078e0216 */
[----:B------:R-:W0:Y:S03]  /*2580*/  LDC R16, c[0x0][0x238] ;  /* 0x00008e00ff107b82 */ /* 0x000e260000000800 */
[----:B------:R-:W4:Y:S01]  /*2590*/  @P0 LDG.E.U16 R6, desc[UR18][R12.64] ;  /* 0x000000120c060981 */ /* 0x000f22000c1e1500 */
[----:B------:R-:W-:-:S02]  /*25a0*/  ISETP.GT.AND P3, PT, R3, 0x25, PT ;  /* 0x000000250300780c */ /* 0x000fc40003f64270 */
[----:B------:R-:W-:-:S11]  /*25b0*/  ISETP.GT.AND P0, PT, R3, 0x27, PT ;  /* 0x000000270300780c */ /* 0x000fd60003f04270 */
[----:B------:R-:W2:Y:S01]  /*25c0*/  @P3 LDG.E.U16 R9, desc[UR18][R18.64] ;  /* 0x0000001212093981 */ /* 0x000ea2000c1e1500 */
[----:B0-----:R-:W-:-:S04]  /*25d0*/  IMAD R16, R16, 0x23, RZ ;  /* 0x0000002310107824 */ /* 0x001fc800078e02ff */
[----:B------:R-:W-:-:S04]  /*25e0*/  IMAD.WIDE R14, R16, 0x2, R22 ;  /* 0x00000002100e7825 */ /* 0x000fc800078e0216 */
[--C-:B------:R-:W-:Y:S01]  /*25f0*/  IMAD.WIDE R16, R4, 0x2, R22.reuse ;  /* 0x0000000204107825 */ /* 0x100fe200078e0216 */
[----:B------:R-:W3:Y:S01]  /*2600*/  @P1 LDG.E.U16 R7, desc[UR18][R14.64] ;  /* 0x000000120e071981 */ /* 0x000ee2000c1e1500 */
[----:B------:R-:W0:Y:S03]  /*2610*/  LDC R4, c[0x0][0x238] ;  /* 0x00008e00ff047b82 */ /* 0x000e260000000800 */
[----:B------:R1:W2:Y:S02]  /*2620*/  @P2 LDG.E.U16 R8, desc[UR18][R16.64] ;  /* 0x0000001210082981 */ /* 0x0002a4000c1e1500 */
[----:B-1----:R-:W-:-:S03]  /*2630*/  IMAD.WIDE R16, R0, 0x2, R22 ;  /* 0x0000000200107825 */ /* 0x002fc600078e0216 */
[----:B------:R-:W1:Y:S02]  /*2640*/  LDC R0, c[0x0][0x238] ;  /* 0x00008e00ff007b82 */ /* 0x000e640000000800 */
[----:B------:R-:W2:Y:S01]  /*2650*/  @P0 LDG.E.U16 R11, desc[UR18][R16.64] ;  /* 0x00000012100b0981 */ /* 0x000ea2000c1e1500 */
[----:B-1----:R-:W-:-:S04]  /*2660*/  IMAD R0, R0, 0x2b, RZ ;  /* 0x0000002b00007824 */ /* 0x002fc800078e02ff */
[----:B------:R-:W-:Y:S02]  /*2670*/  IMAD.WIDE R90, R0, 0x2, R22 ;  /* 0x00000002005a7825 */ /* 0x000fe400078e0216 */
[----:B------:R-:W1:Y:S01]  /*2680*/  LDC R0, c[0x0][0x238] ;  /* 0x00008e00ff007b82 */ /* 0x000e620000000800 */
[----:B------:R-:W-:Y:S01]  /*2690*/  ISETP.GT.AND P3, PT, R3, 0x2a, PT ;  /* 0x0000002a0300780c */ /* 0x000fe20003f64270 */
[----:B------:R-:W-:Y:S02]  /*26a0*/  IMAD R89, R89, 0x28, RZ ;  /* 0x0000002859597824 */ /* 0x000fe400078e02ff */
[----:B------:R-:W-:Y:S02]  /*26b0*/  IMAD R88, R88, 0x29, RZ ;  /* 0x0000002958587824 */ /* 0x000fe400078e02ff */
[----:B0-----:R-:W-:Y:S01]  /*26c0*/  IMAD R4, R4, 0x2a, RZ ;  /* 0x0000002a04047824 */ /* 0x001fe200078e02ff */
[----:B------:R-:W-:Y:S01]  /*26d0*/  PRMT R14, RZ, 0x7610, R14 ;  /* 0x00007610ff0e7816 */ /* 0x000fe2000000000e */
[----:B------:R-:W-:-:S04]  /*26e0*/  IMAD.WIDE R18, R89, 0x2, R22 ;  /* 0x0000000259127825 */ /* 0x000fc800078e0216 */
[----:B------:R-:W-:-:S04]  /*26f0*/  IMAD.WIDE R20, R88, 0x2, R22 ;  /* 0x0000000258147825 */ /* 0x000fc800078e0216 */
[----:B------:R-:W-:Y:S02]  /*2700*/  IMAD.WIDE R88, R4, 0x2, R22 ;  /* 0x0000000204587825 */ /* 0x000fe400078e0216 */
[----:B------:R-:W0:Y:S03]  /*2710*/  LDC R4, c[0x0][0x238] ;  /* 0x00008e00ff047b82 */ /* 0x000e260000000800 */
[----:B------:R1:W2:Y:S02]  /*2720*/  @P3 LDG.E.U16 R14, desc[UR18][R88.64] ;  /* 0x00000012580e3981 */ /* 0x0002a4000c1e1500 */
[----:B-1----:R-:W-:-:S04]  /*2730*/  IMAD R0, R0, 0x2c, RZ ;  /* 0x0000002c00007824 */ /* 0x002fc800078e02ff */
[----:B------:R-:W-:Y:S02]  /*2740*/  IMAD.WIDE R88, R0, 0x2, R22 ;  /* 0x0000000200587825 */ /* 0x000fe400078e0216 */
[----:B------:R-:W1:Y:S01]  /*2750*/  LDC R0, c[0x0][0x238] ;  /* 0x00008e00ff007b82 */ /* 0x000e620000000800 */
[C---:B------:R-:W-:Y:S02]  /*2760*/  ISETP.GT.AND P2, PT, R3.reuse, 0x29, PT ;  /* 0x000000290300780c */ /* 0x040fe40003f44270 */
[C---:B------:R-:W-:Y:S02]  /*2770*/  ISETP.GT.AND P1, PT, R3.reuse, 0x28, PT ;  /* 0x000000280300780c */ /* 0x040fe40003f24270 */
[----:B------:R-:W-:Y:S02]  /*2780*/  ISETP.GT.AND P4, PT, R3, 0x2b, PT ;  /* 0x0000002b0300780c */ /* 0x000fe40003f84270 */
[----:B------:R-:W-:Y:S02]  /*2790*/  PRMT R13, RZ, 0x7610, R13 ;  /* 0x00007610ff0d7816 */ /* 0x000fe4000000000d */
[----:B------:R-:W-:-:S02]  /*27a0*/  PRMT R12, RZ, 0x7610, R12 ;  /* 0x00007610ff0c7816 */ /* 0x000fc4000000000c */
[----:B------:R-:W-:-:S03]  /*27b0*/  PRMT R15, RZ, 0x7610, R15 ;  /* 0x00007610ff0f7816 */ /* 0x000fc6000000000f */
[----:B------:R-:W2:Y:S01]  /*27c0*/  @P2 LDG.E.U16 R13, desc[UR18][R20.64] ;  /* 0x00000012140d2981 */ /* 0x000ea2000c1e1500 */
[----:B-1----:R-:W-:-:S03]  /*27d0*/  IMAD R0, R0, 0x30, RZ ;  /* 0x0000003000007824 */ /* 0x002fc600078e02ff */
[----:B------:R1:W2:Y:S01]  /*27e0*/  @P1 LDG.E.U16 R12, desc[UR18][R18.64] ;  /* 0x00000012120c1981 */ /* 0x0002a2000c1e1500 */
[----:B------:R-:W-:-:S03]  /*27f0*/  IMAD.WIDE R96, R0, 0x2, R22 ;  /* 0x0000000200607825 */ /* 0x000fc600078e0216 */
[----:B------:R1:W2:Y:S01]  /*2800*/  @P4 LDG.E.U16 R15, desc[UR18][R90.64] ;  /* 0x000000125a0f4981 */ /* 0x0002a2000c1e1500 */
[----:B------:R-:W4:Y:S01]  /*2810*/  LDC R0, c[0x0][0x238] ;  /* 0x00008e00ff007b82 */ /* 0x000f220000000800 */
[----:B------:R-:W-:Y:S01]  /*2820*/  ISETP.GT.AND P2, PT, R3, 0x2e, PT ;  /* 0x0000002e0300780c */ /* 0x000fe20003f44270 */
[----:B------:R-:W-:Y:S02]  /*2830*/  IMAD R93, R93, 0x2d, RZ ;  /* 0x0000002d5d5d7824 */ /* 0x000fe400078e02ff */
[----:B------:R-:W-:Y:S02]  /*2840*/  IMAD R92, R92, 0x2e, RZ ;  /* 0x0000002e5c5c7824 */ /* 0x000fe400078e02ff */
[----:B0-----:R-:W-:Y:S01]  /*2850*/  IMAD R4, R4, 0x2f, RZ ;  /* 0x0000002f04047824 */ /* 0x001fe200078e02ff */
[----:B-1----:R-:W-:Y:S01]  /*2860*/  PRMT R18, RZ, 0x7610, R18 ;  /* 0x00007610ff127816 */ /* 0x002fe20000000012 */
[----:B------:R-:W-:-:S04]  /*2870*/  IMAD.WIDE R90, R93, 0x2, R22 ;  /* 0x000000025d5a7825 */ /* 0x000fc800078e0216 */
[----:B------:R-:W-:-:S04]  /*2880*/  IMAD.WIDE R92, R92, 0x2, R22 ;  /* 0x000000025c5c7825 */ /* 0x000fc800078e0216 */
[----:B------:R-:W-:Y:S01]  /*2890*/  IMAD.WIDE R94, R4, 0x2, R22 ;  /* 0x00000002045e7825 */ /* 0x000fe200078e0216 */
[----:B------:R0:W2:Y:S01]  /*28a0*/  @P2 LDG.E.U16 R18, desc[UR18][R92.64] ;  /* 0x000000125c122981 */ /* 0x0000a2000c1e1500 */
[----:B------:R-:W1:Y:S02]  /*28b0*/  LDC R4, c[0x0][0x238] ;  /* 0x00008e00ff047b82 */ /* 0x000e640000000800 */
[----:B----4-:R-:W-:Y:S01]  /*28c0*/  IMAD R0, R0, 0x33, RZ ;  /* 0x0000003300007824 */ /* 0x010fe200078e02ff */
[----:B------:R-:W-:-:S03]  /*28d0*/  ISETP.GT.AND P1, PT, R3, 0x2d, PT ;  /* 0x0000002d0300780c */ /* 0x000fc60003f24270 */
[----:B0-----:R-:W-:Y:S02]  /*28e0*/  IMAD.WIDE R92, R0, 0x2, R22 ;  /* 0x00000002005c7825 */ /* 0x001fe400078e0216 */
[----:B------:R-:W0:Y:S01]  /*28f0*/  LDC R0, c[0x0][0x238] ;  /* 0x00008e00ff007b82 */ /* 0x000e220000000800 */
[----:B------:R-:W-:-:S07]  /*2900*/  PRMT R17, RZ, 0x7610, R17 ;  /* 0x00007610ff117816 */ /* 0x000fce0000000011 */
[----:B------:R4:W2:Y:S01]  /*2910*/  @P1 LDG.E.U16 R17, desc[UR18][R90.64] ;  /* 0x000000125a111981 */ /* 0x0008a2000c1e1500 */
[C---:B------:R-:W-:Y:S01]  /*2920*/  ISETP.GT.AND P1, PT, R3.reuse, 0x32, PT ;  /* 0x000000320300780c */ /* 0x040fe20003f24270 */
[----:B-1----:R-:W-:Y:S01]  /*2930*/  IMAD R4, R4, 0x32, RZ ;  /* 0x0000003204047824 */ /* 0x002fe200078e02ff */
[----:B------:R-:W-:Y:S02]  /*2940*/  PRMT R104, RZ, 0x7610, R104 ;  /* 0x00007610ff687816 */ /* 0x000fe40000000068 */
[C---:B------:R-:W-:Y:S01]  /*2950*/  ISETP.GT.AND P0, PT, R3.reuse, 0x2c, PT ;  /* 0x0000002c0300780c */ /* 0x040fe20003f04270 */
[----:B----4-:R-:W-:Y:S02]  /*2960*/  IMAD.WIDE R90, R4, 0x2, R22 ;  /* 0x00000002045a7825 */ /* 0x010fe400078e0216 */
[----:B------:R-:W1:Y:S06]  /*2970*/  LDC R4, c[0x0][0x238] ;  /* 0x00008e00ff047b82 */ /* 0x000e6c0000000800 */
[----:B------:R4:W2:Y:S01]  /*2980*/  @P1 LDG.E.U16 R104, desc[UR18][R90.64] ;  /* 0x000000125a681981 */ /* 0x0008a2000c1e1500 */
[----:B0-----:R-:W-:Y:S01]  /*2990*/  IMAD R0, R0, 0x35, RZ ;  /* 0x0000003500007824 */ /* 0x001fe200078e02ff */
[----:B------:R-:W-:-:S02]  /*29a0*/  ISETP.GT.AND P3, PT, R3, 0x2f, PT ;  /* 0x0000002f0300780c */ /* 0x000fc40003f64270 */
[----:B------:R-:W-:Y:S01]  /*29b0*/  PRMT R16, RZ, 0x7610, R16 ;  /* 0x00007610ff107816 */ /* 0x000fe20000000010 */
[----:B----4-:R-:W-:Y:S01]  /*29c0*/  IMAD.WIDE R90, R0, 0x2, R22 ;  /* 0x00000002005a7825 */ /* 0x010fe200078e0216 */
[----:B------:R-:W-:Y:S01]  /*29d0*/  PRMT R19, RZ, 0x7610, R19 ;  /* 0x00007610ff137816 */ /* 0x000fe20000000013 */
[----:B------:R-:W0:Y:S03]  /*29e0*/  LDC R0, c[0x0][0x238] ;  /* 0x00008e00ff007b82 */ /* 0x000e260000000800 */
[----:B------:R-:W4:Y:S01]  /*29f0*/  @P0 LDG.E.U16 R16, desc[UR18][R88.64] ;  /* 0x0000001258100981 */ /* 0x000f22000c1e1500 */
[----:B------:R-:W-:-:S04]  /*2a00*/  ISETP.GT.AND P0, PT, R3, 0x31, PT ;  /* 0x000000310300780c */ /* 0x000fc80003f04270 */
[----:B------:R3:W4:Y:S01]  /*2a10*/  @P3 LDG.E.U16 R19, desc[UR18][R94.64] ;  /* 0x000000125e133981 */ /* 0x000722000c1e1500 */
[C---:B------:R-:W-:Y:S02]  /*2a20*/  ISETP.GT.AND P3, PT, R3.reuse, 0x34, PT ;  /* 0x000000340300780c */ /* 0x040fe40003f64270 */
[----:B------:R-:W-:Y:S01]  /*2a30*/  PRMT R21, RZ, 0x7610, R21 ;  /* 0x00007610ff157816 */ /* 0x000fe20000000015 */
[----:B-1----:R-:W-:Y:S01]  /*2a40*/  IMAD R4, R4, 0x34, RZ ;  /* 0x0000003404047824 */ /* 0x002fe200078e02ff */
[----:B------:R-:W-:Y:S02]  /*2a50*/  PRMT R106, RZ, 0x7610, R106 ;  /* 0x00007610ff6a7816 */ /* 0x000fe4000000006a */
[----:B------:R-:W-:Y:S02]  /*2a60*/  ISETP.GT.AND P1, PT, R3, 0x36, PT ;  /* 0x000000360300780c */ /* 0x000fe40003f24270 */
[----:B------:R-:W-:Y:S01]  /*2a70*/  PRMT R108, RZ, 0x7610, R108 ;  /* 0x00007610ff6c7816 */ /* 0x000fe2000000006c */
[----:B---3--:R-:W1:Y:S01]  /*2a80*/  LDC R94, c[0x0][0x238] ;  /* 0x00008e00ff5e7b82 */ /* 0x008e620000000800 */
[----:B0-----:R-:W-:Y:S01]  /*2a90*/  IMAD R0, R0, 0x36, RZ ;  /* 0x0000003600007824 */ /* 0x001fe200078e02ff */
[----:B------:R0:W-:Y:S06]  /*2aa0*/  STL [R1+0xa8], R6 ;  /* 0x0000a80601007387 */ /* 0x0001ec0000100800 */
[----:B0-----:R-:W0:Y:S02]  /*2ab0*/  LDC R6, c[0x0][0x238] ;  /* 0x00008e00ff067b82 */ /* 0x001e240000000800 */
[----:B0-----:R-:W-:-:S04]  /*2ac0*/  IMAD R6, R6, 0x31, RZ ;  /* 0x0000003106067824 */ /* 0x001fc800078e02ff */
[----:B------:R-:W-:-:S05]  /*2ad0*/  IMAD.WIDE R88, R6, 0x2, R22 ;  /* 0x0000000206587825 */ /* 0x000fca00078e0216 */
[----:B------:R0:W3:Y:S02]  /*2ae0*/  @P0 LDG.E.U16 R21, desc[UR18][R88.64] ;  /* 0x0000001258150981 */ /* 0x0000e4000c1e1500 */
[----:B0-----:R-:W-:-:S05]  /*2af0*/  IMAD.WIDE R88, R4, 0x2, R22 ;  /* 0x0000000204587825 */ /* 0x001fca00078e0216 */
[----:B------:R0:W4:Y:S02]  /*2b00*/  @P3 LDG.E.U16 R106, desc[UR18][R88.64] ;  /* 0x00000012586a3981 */ /* 0x000124000c1e1500 */
[----:B0-----:R-:W-:Y:S02]  /*2b10*/  IMAD.WIDE R88, R0, 0x2, R22 ;  /* 0x0000000200587825 */ /* 0x001fe400078e0216 */
[----:B------:R-:W0:Y:S03]  /*2b20*/  LDC R0, c[0x0][0x238] ;  /* 0x00008e00ff007b82 */ /* 0x000e260000000800 */
[----:B------:R1:W4:Y:S01]  /*2b30*/  @P1 LDG.E.U16 R108, desc[UR18][R88.64] ;  /* 0x00000012586c1981 */ /* 0x000322000c1e1500 */
[----:B------:R-:W-:Y:S02]  /*2b40*/  ISETP.GT.AND P2, PT, R3, 0x33, PT ;  /* 0x000000330300780c */ /* 0x000fe40003f44270 */
[----:B------:R-:W-:-:S02]  /*2b50*/  PRMT R105, RZ, 0x7610, R105 ;  /* 0x00007610ff697816 */ /* 0x000fc40000000069 */
[----:B------:R-:W-:Y:S02]  /*2b60*/  ISETP.GT.AND P4, PT, R3, 0x30, PT ;  /* 0x000000300300780c */ /* 0x000fe40003f84270 */
[----:B------:R-:W-:-:S07]  /*2b70*/  PRMT R20, RZ, 0x7610, R20 ;  /* 0x00007610ff147816 */ /* 0x000fce0000000014 */
[----:B------:R-:W4:Y:S01]  /*2b80*/  @P2 LDG.E.U16 R105, desc[UR18][R92.64] ;  /* 0x000000125c692981 */ /* 0x000f22000c1e1500 */
[----:B0-----:R-:W-:Y:S01]  /*2b90*/  IMAD R0, R0, 0x37, RZ ;  /* 0x0000003700007824 */ /* 0x001fe200078e02ff */
[----:B------:R-:W-:Y:S02]  /*2ba0*/  PRMT R109, RZ, 0x7610, R109 ;  /* 0x00007610ff6d7816 */ /* 0x000fe4000000006d */
[----:B------:R-:W3:Y:S01]  /*2bb0*/  @P4 LDG.E.U16 R20, desc[UR18][R96.64] ;  /* 0x0000001260144981 */ /* 0x000ee2000c1e1500 */
[----:B-1----:R-:W-:Y:S02]  /*2bc0*/  IMAD.WIDE R88, R0, 0x2, R22 ;  /* 0x0000000200587825 */ /* 0x002fe400078e0216 */
[----:B------:R-:W0:Y:S01]  /*2bd0*/  LDC R0, c[0x0][0x238] ;  /* 0x00008e00ff007b82 */ /* 0x000e220000000800 */
[C---:B------:R-:W-:Y:S02]  /*2be0*/  ISETP.GT.AND P2, PT, R3.reuse, 0x37, PT ;  /* 0x000000370300780c */ /* 0x040fe40003f44270 */
[----:B------:R-:W-:-:S02]  /*2bf0*/  ISETP.GT.AND P4, PT, R3, 0x35, PT ;  /* 0x000000350300780c */ /* 0x000fc40003f84270 */
[----:B------:R-:W-:Y:S01]  /*2c00*/  ISETP.GT.AND P0, PT, R3, 0x1, PT ;  /* 0x000000010300780c */ /* 0x000fe20003f04270 */
[----:B------:R-:W-:Y:S01]  /*2c10*/  STL [R1+0xa4], R7 ;  /* 0x0000a40701007387 */ /* 0x000fe20000100800 */
[----:B------:R-:W-:-:S07]  /*2c20*/  PRMT R107, RZ, 0x7610, R107 ;  /* 0x00007610ff6b7816 */ /* 0x000fce000000006b */
[----:B------:R1:W4:Y:S01]  /*2c30*/  @P2 LDG.E.U16 R109, desc[UR18][R88.64] ;  /* 0x00000012586d2981 */ /* 0x000322000c1e1500 */
[----:B0-----:R-:W-:-:S03]  /*2c40*/  IMAD R0, R0, 0x38, RZ ;  /* 0x0000003800007824 */ /* 0x001fc600078e02ff */
[----:B--2---:R-:W-:Y:S01]  /*2c50*/  STL [R1+0xac], R8 ;  /* 0x0000ac0801007387 */ /* 0x004fe20000100800 */
[----:B-1----:R-:W-:-:S03]  /*2c60*/  IMAD.WIDE R88, R0, 0x2, R22 ;  /* 0x0000000200587825 */ /* 0x002fc600078e0216 */
[----:B------:R0:W2:Y:S01]  /*2c70*/  @P4 LDG.E.U16 R107, desc[UR18][R90.64] ;  /* 0x000000125a6b4981 */ /* 0x0000a2000c1e1500 */
[----:B------:R-:W1:Y:S03]  /*2c80*/  LDC R0, c[0x0][0x238] ;  /* 0x00008e00ff007b82 */ /* 0x000e660000000800 */
[----:B------:R-:W-:Y:S04]  /*2c90*/  STL [R1+0xb0], R9 ;  /* 0x0000b00901007387 */ /* 0x000fe80000100800 */
[----:B------:R-:W-:Y:S01]  /*2ca0*/  STL [R1+0xb4], R10 ;  /* 0x0000b40a01007387 */ /* 0x000fe20000100800 */
[----:B0-----:R-:W-:-:S03]  /*2cb0*/  IMAD.WIDE R90, R94, 0x2, R22 ;  /* 0x000000025e5a7825 */ /* 0x001fc600078e0216 */
[----:B------:R0:W-:Y:S02]  /*2cc0*/  STL [R1+0xb8], R11 ;  /* 0x0000b80b01007387 */ /* 0x0001e40000100800 */
[----:B0-----:R-:W-:-:S06]  /*2cd0*/  PRMT R11, RZ, 0x7610, R11 ;  /* 0x00007610ff0b7816 */ /* 0x001fcc000000000b */
[----:B------:R-:W4:Y:S01]  /*2ce0*/  @P0 LDG.E.U16 R11, desc[UR18][R90.64] ;  /* 0x000000125a0b0981 */ /* 0x000f22000c1e1500 */
[----:B------:R-:W-:Y:S02]  /*2cf0*/  ISETP.GT.AND P0, PT, R3, 0x38, PT ;  /* 0x000000380300780c */ /* 0x000fe40003f04270 */
[----:B------:R-:W-:Y:S01]  /*2d00*/  PRMT R110, RZ, 0x7610, R110 ;  /* 0x00007610ff6e7816 */ /* 0x000fe2000000006e */
[----:B-1----:R-:W-:-:S10]  /*2d10*/  IMAD R0, R0, 0x39, RZ ;  /* 0x0000003900007824 */ /* 0x002fd400078e02ff */
[----:B------:R0:W2:Y:S02]  /*2d20*/  @P0 LDG.E.U16 R110, desc[UR18][R88.64] ;  /* 0x00000012586e0981 */ /* 0x0000a4000c1e1500 */
[----:B0-----:R-:W-:Y:S02]  /*2d30*/  IMAD.WIDE R88, R0, 0x2, R22 ;  /* 0x0000000200587825 */ /* 0x001fe400078e0216 */
[----:B------:R-:W0:Y:S01]  /*2d40*/  LDC R0, c[0x0][0x238] ;  /* 0x00008e00ff007b82 */ /* 0x000e220000000800 */
[----:B------:R-:W-:Y:S02]  /*2d50*/  ISETP.GT.AND P1, PT, R3, 0x39, PT ;  /* 0x000000390300780c */ /* 0x000fe40003f24270 */
[----:B------:R-:W-:-:S11]  /*2d60*/  PRMT R111, RZ, 0x7610, R111 ;  /* 0x00007610ff6f7816 */ /* 0x000fd6000000006f */
[----:B------:R1:W4:Y:S01]  /*2d70*/  @P1 LDG.E.U16 R111, desc[UR18][R88.64] ;  /* 0x00000012586f1981 */ /* 0x000322000c1e1500 */
[----:B0-----:R-:W-:-:S04]  /*2d80*/  IMAD R0, R0, 0x3a, RZ ;  /* 0x0000003a00007824 */ /* 0x001fc800078e02ff */
[----:B-1----:R-:W-:Y:S02]  /*2d90*/  IMAD.WIDE R88, R0, 0x2, R22 ;  /* 0x0000000200587825 */ /* 0x002fe400078e0216 */
        /* <DEDUP_REMOVED lines=25> */
[----:B------:R-:W1:Y:S01]  /*2f30*/  S2R R4, SR_TID.X ;  /* 0x0000000000047919 */ /* 0x000e620000002100 */
[C---:B------:R-:W-:Y:S02]  /*2f40*/  ISETP.GT.AND P0, PT, R3.reuse, 0x3e, PT ;  /* 0x0000003e0300780c */ /* 0x040fe40003f04270 */
[----:B------:R-:W-:Y:S02]  /*2f50*/  ISETP.GT.AND P1, PT, R3, 0x3f, PT ;  /* 0x0000003f0300780c */ /* 0x000fe40003f24270 */
[----:B------:R-:W-:Y:S01]  /*2f60*/  PRMT R116, RZ, 0x7610, R116 ;  /* 0x00007610ff747816 */ /* 0x000fe20000000074 */
[----:B------:R3:W-:Y:S01]  /*2f70*/  STL.64 [R1+0xc0], R12 ;  /* 0x0000c00c01007387 */ /* 0x0007e20000100a00 */
[----:B------:R-:W-:-:S07]  /*2f80*/  PRMT R117, RZ, 0x7610, R117 ;  /* 0x00007610ff757816 */ /* 0x000fce0000000075 */
[----:B------:R2:W4:Y:S01]  /*2f90*/  @P0 LDG.E.U16 R116, desc[UR18][R88.64] ;  /* 0x0000001258740981 */ /* 0x000522000c1e1500 */
[----:B---3--:R-:W3:Y:S01]  /*2fa0*/  LDC R12, c[0x0][0x23c] ;  /* 0x00008f00ff0c7b82 */ /* 0x008ee20000000800 */
[----:B0-----:R-:W-:-:S04]  /*2fb0*/  IMAD R0, R0, 0x3f, RZ ;  /* 0x0000003f00007824 */ /* 0x001fc800078e02ff */
[----:B--2---:R-:W-:-:S05]  /*2fc0*/  IMAD.WIDE R88, R0, 0x2, R22 ;  /* 0x0000000200587825 */ /* 0x004fca00078e0216 */
[----:B------:R0:W2:Y:S01]  /*2fd0*/  @P1 LDG.E.U16 R117, desc[UR18][R88.64] ;  /* 0x0000001258751981 */ /* 0x0000a2000c1e1500 */
[----:B------:R-:W-:Y:S01]  /*2fe0*/  BAR.SYNC.DEFER_BLOCKING 0x0 ;  /* 0x0000000000007b1d */ /* 0x000fe20000010000 */
[----:B-1----:R-:W-:-:S04]  /*2ff0*/  LOP3.LUT R4, R4, 0x3f, RZ, 0xc0, !PT ;  /* 0x0000003f04047812 */ /* 0x002fc800078ec0ff */
[C---:B------:R-:W-:Y:S01]  /*3000*/  ISETP.GE.AND P0, PT, R4.reuse, R3, PT ;  /* 0x000000030400720c */ /* 0x040fe20003f06270 */
[----:B------:R1:W-:Y:S01]  /*3010*/  STL.64 [R1+0xc8], R14 ;  /* 0x0000c80e01007387 */ /* 0x0003e20000100a00 */
[----:B---3--:R-:W-:-:S03]  /*3020*/  IMAD R12, R4, R12, RZ ;  /* 0x0000000c040c7224 */ /* 0x008fc600078e02ff */
[----:B------:R-:W3:Y:S01]  /*3030*/  LDL.LU R8, [R1+0x24] ;  /* 0x0000240001087983 */ /* 0x000ee20000300800 */
[----:B0-----:R-:W-:Y:S02]  /*3040*/  IMAD.MOV.U32 R88, RZ, RZ, R99 ;  /* 0x000000ffff587224 */ /* 0x001fe400078e0063 */
[----:B------:R-:W-:Y:S01]  /*3050*/  IMAD.MOV.U32 R89, RZ, RZ, R98 ;  /* 0x000000ffff597224 */ /* 0x000fe200078e0062 */
[----:B------:R-:W4:Y:S01]  /*3060*/  LDL.LU R7, [R1+0x28] ;  /* 0x0000280001077983 */ /* 0x000f220000300800 */
[----:B------:R-:W-:Y:S01]  /*3070*/  PRMT R118, RZ, 0x7610, R118 ;  /* 0x00007610ff767816 */ /* 0x000fe20000000076 */
[----:B------:R-:W-:Y:S02]  /*3080*/  IMAD.WIDE R90, R12, 0x2, R88 ;  /* 0x000000020c5a7825 */ /* 0x000fe400078e0258 */
[----:B------:R-:W2:Y:S04]  /*3090*/  LDL.LU R6, [R1+0x3c] ;  /* 0x00003c0001067983 */ /* 0x000ea80000300800 */
[----:B------:R-:W2:Y:S04]  /*30a0*/  LDL.LU R0, [R1+0x18] ;  /* 0x0000180001007983 */ /* 0x000ea80000300800 */
[----:B-1----:R-:W2:Y:S04]  /*30b0*/  LDL.LU R14, [R1+0x70] ;  /* 0x00007000010e7983 */ /* 0x002ea80000300800 */
[----:B------:R-:W2:Y:S04]  /*30c0*/  LDL.LU R4, [R1+0x74] ;  /* 0x0000740001047983 */ /* 0x000ea80000300800 */
[----:B------:R-:W2:Y:S04]  /*30d0*/  LDL.LU R13, [R1+0x7c] ;  /* 0x00007c00010d7983 */ /* 0x000ea80000300800 */
[----:B------:R0:W2:Y:S02]  /*30e0*/  @!P0 LDG.E.U16 R118, desc[UR18][R90.64] ;  /* 0x000000125a768981 */ /* 0x0000a4000c1e1500 */
[----:B0-----:R-:W-:-:S02]  /*30f0*/  IMAD.MOV.U32 R90, RZ, RZ, R103 ;  /* 0x000000ffff5a7224 */ /* 0x001fc400078e0067 */
[----:B------:R-:W2:Y:S01]  /*3100*/  LDL.LU R103, [R1+0x78] ;  /* 0x0000780001677983 */ /* 0x000ea20000300800 */
[----:B------:R-:W-:Y:S01]  /*3110*/  IMAD.MOV.U32 R91, RZ, RZ, R101 ;  /* 0x000000ffff5b7224 */ /* 0x000fe200078e0065 */
[----:B------:R-:W-:Y:S02]  /*3120*/  PRMT R119, RZ, 0x7610, R119 ;  /* 0x00007610ff777816 */ /* 0x000fe40000000077 */
[----:B------:R0:W-:Y:S01]  /*3130*/  STS.U16 [R5+UR16], R100 ;  /* 0x0000006405007988 */ /* 0x0001e20008000410 */
[----:B------:R-:W-:-:S03]  /*3140*/  IMAD.WIDE R92, R12, 0x2, R90 ;  /* 0x000000020c5c7825 */ /* 0x000fc600078e025a */
[----:B------:R1:W-:Y:S04]  /*3150*/  STS.U16 [R5+UR16+0x400], R102 ;  /* 0x0004006605007988 */ /* 0x0003e80008000410 */
[----:B------:R0:W2:Y:S04]  /*3160*/  @!P0 LDG.E.U16 R119, desc[UR18][R92.64] ;  /* 0x000000125c778981 */ /* 0x0000a8000c1e1500 */
[----:B------:R-:W2:Y:S04]  /*3170*/  LDL.LU R10, [R1+0x54] ;  /* 0x00005400010a7983 */ /* 0x000ea80000300800 */
[----:B------:R-:W2:Y:S01]  /*3180*/  LDL.LU R9, [R1+0x38] ;  /* 0x0000380001097983 */ /* 0x000ea20000300800 */
[----:B0-----:R-:W-:-:S02]  /*3190*/  IMAD.MOV.U32 R92, RZ, RZ, R121 ;  /* 0x000000ffff5c7224 */ /* 0x001fc400078e0079 */
[--C-:B------:R-:W-:Y:S01]  /*31a0*/  IMAD.MOV.U32 R93, RZ, RZ, R120.reuse ;  /* 0x000000ffff5d7224 */ /* 0x100fe200078e0078 */
[----:B------:R-:W-:Y:S01]  /*31b0*/  PRMT R120, RZ, 0x7610, R120 ;  /* 0x00007610ff787816 */ /* 0x000fe20000000078 */
[----:B------:R-:W-:Y:S01]  /*31c0*/  IMAD.WIDE R94, R12, 0x2, R92 ;  /* 0x000000020c5e7825 */ /* 0x000fe200078e025c */
[----:B------:R-:W-:-:S04]  /*31d0*/  PRMT R121, RZ, 0x7610, R121 ;  /* 0x00007610ff797816 */ /* 0x000fc80000000079 */
[----:B------:R0:W2:Y:S02]  /*31e0*/  @!P0 LDG.E.U16 R120, desc[UR18][R94.64] ;  /* 0x000000125e788981 */ /* 0x0000a4000c1e1500 */
[----:B0-----:R-:W-:Y:S02]  /*31f0*/  IMAD.MOV.U32 R94, RZ, RZ, R123 ;  /* 0x000000ffff5e7224 */ /* 0x001fe400078e007b */
[----:B------:R-:W-:Y:S02]  /*3200*/  IMAD.MOV.U32 R95, RZ, RZ, R122 ;  /* 0x000000ffff5f7224 */ /* 0x000fe400078e007a */
        /* <DEDUP_REMOVED lines=8> */
[----:B---3--:R-:W-:Y:S02]  /*3290*/  IMAD.MOV.U32 R99, RZ, RZ, R8 ;  /* 0x000000ffff637224 */ /* 0x008fe400078e0008 */
[----:B------:R-:W3:Y:S01]  /*32a0*/  LDL.LU R8, [R1+0x14] ;  /* 0x0000140001087983 */ /* 0x000ee20000300800 */
[----:B----4-:R-:W-:-:S03]  /*32b0*/  IMAD.MOV.U32 R98, RZ, RZ, R7 ;  /* 0x000000ffff627224 */ /* 0x010fc600078e0007 */
[----:B------:R-:W4:Y:S01]  /*32c0*/  LDL.LU R7, [R1] ;  /* 0x0000000001077983 */ /* 0x000f220000300800 */
[----:B------:R-:W-:-:S05]  /*32d0*/  IMAD.WIDE R124, R12, 0x2, R98 ;  /* 0x000000020c7c7825 */ /* 0x000fca00078e0262 */
[----:B------:R0:W4:Y:S01]  /*32e0*/  @!P0 LDG.E.U16 R123, desc[UR18][R124.64] ;  /* 0x000000127c7b8981 */ /* 0x000122000c1e1500 */
[----:B--2---:R-:W-:Y:S02]  /*32f0*/  IMAD.MOV.U32 R101, RZ, RZ, R14 ;  /* 0x000000ffff657224 */ /* 0x004fe400078e000e */
[----:B------:R-:W-:Y:S02]  /*3300*/  IMAD.MOV.U32 R100, RZ, RZ, R4 ;  /* 0x000000ffff647224 */ /* 0x000fe400078e0004 */
[----:B------:R-:W2:Y:S01]  /*3310*/  LDL.LU R4, [R1+0x10] ;  /* 0x0000100001047983 */ /* 0x000ea20000300800 */
[----:B-1----:R-:W-:Y:S01]  /*3320*/  IMAD.MOV.U32 R102, RZ, RZ, R13 ;  /* 0x000000ffff667224 */ /* 0x002fe200078e000d */
[----:B0-----:R-:W-:Y:S01]  /*3330*/  PRMT R124, RZ, 0x7610, R124 ;  /* 0x00007610ff7c7816 */ /* 0x001fe2000000007c */
[----:B------:R-:W-:Y:S01]  /*3340*/  IMAD.WIDE R14, R12, 0x2, R100 ;  /* 0x000000020c0e7825 */ /* 0x000fe200078e0264 */
[----:B------:R-:W-:-:S04]  /*3350*/  PRMT R125, RZ, 0x7610, R125 ;  /* 0x00007610ff7d7816 */ /* 0x000fc8000000007d */
[----:B------:R-:W2:Y:S01]  /*3360*/  @!P0 LDG.E.U16 R124, desc[UR18][R14.64] ;  /* 0x000000120e7c8981 */ /* 0x000ea2000c1e1500 */
[----:B------:R-:W-:-:S03]  /*3370*/  IMAD.WIDE R12, R12, 0x2, R102 ;  /* 0x000000020c0c7825 */ /* 0x000fc600078e0266 */
[----:B------:R-:W2:Y:S04]  /*3380*/  LDL.LU.64 R14, [R1+0xc8] ;  /* 0x0000c800010e7983 */ /* 0x000ea80000300a00 */
[----:B------:R-:W2:Y:S04]  /*3390*/  @!P0 LDG.E.U16 R125, desc[UR18][R12.64] ;  /* 0x000000120c7d8981 */ /* 0x000ea8000c1e1500 */
[----:B------:R-:W3:Y:S04]  /*33a0*/  LDL.LU.64 R12, [R1+0xc0] ;  /* 0x0000c000010c7983 */ /* 0x000ee80000300a00 */
[----:B------:R0:W-:Y:S04]  /*33b0*/  STS.U16 [R5+UR16+0x800], R6 ;  /* 0x0008000605007988 */ /* 0x0001e80008000410 */
[----:B------:R1:W-:Y:S04]  /*33c0*/  STS.U16 [R5+UR16+0xc00], R0 ;  /* 0x000c000005007988 */ /* 0x0003e80008000410 */
[----:B------:R1:W-:Y:S01]  /*33d0*/  STS.U16 [R5+UR16+0x1000], R2 ;  /* 0x0010000205007988 */ /* 0x0003e20008000410 */
[----:B0-----:R-:W-:-:S03]  /*33e0*/  LOP3.LUT R6, R5, 0x10, RZ, 0x3c, !PT ;  /* 0x0000001005067812 */ /* 0x001fc600078e3cff */
[----:B------:R-:W-:Y:S04]  /*33f0*/  STS.U16 [R5+UR16+0x1800], R20 ;  /* 0x0018001405007988 */ /* 0x000fe80008000410 */
[----:B-1----:R-:W2:Y:S04]  /*3400*/  LDL.LU R0, [R1+0x68] ;  /* 0x0000680001007983 */ /* 0x002ea80000300800 */
[----:B------:R-:W2:Y:S04]  /*3410*/  LDL.LU R2, [R1+0x4c] ;  /* 0x00004c0001027983 */ /* 0x000ea80000300800 */
[----:B------:R-:W-:Y:S04]  /*3420*/  STS.U16 [R5+UR16+0x1c00], R110 ;  /* 0x001c006e05007988 */ /* 0x000fe80008000410 */
[----:B---3--:R0:W-:Y:S04]  /*3430*/  STS.U16 [R5+UR16+0x1400], R12 ;  /* 0x0014000c05007988 */ /* 0x0081e80008000410 */
[----:B------:R1:W-:Y:S04]  /*3440*/  STS.U16 [R6+UR16+0x80], R11 ;  /* 0x0000800b06007988 */ /* 0x0003e80008000410 */
[----:B------:R3:W-:Y:S04]  /*3450*/  STS.U16 [R6+UR16+0x480], R10 ;  /* 0x0004800a06007988 */ /* 0x0007e80008000410 */
[----:B0-----:R-:W2:Y:S04]  /*3460*/  LDL.LU R12, [R1+0x30] ;  /* 0x00003000010c7983 */ /* 0x001ea80000300800 */
[----:B------:R-:W2:Y:S04]  /*3470*/  LDL.LU R20, [R1+0x34] ;  /* 0x0000340001147983 */ /* 0x000ea80000300800 */
[----:B------:R-:W2:Y:S04]  /*3480*/  LDL.LU R110, [R1+0x50] ;  /* 0x00005000016e7983 */ /* 0x000ea80000300800 */
[----:B-1----:R-:W2:Y:S04]  /*3490*/  LDL.LU R11, [R1+0xb8] ;  /* 0x0000b800010b7983 */ /* 0x002ea80000300800 */
[----:B------:R0:W-:Y:S04]  /*34a0*/  STS.U16 [R6+UR16+0x880], R9 ;  /* 0x0008800906007988 */ /* 0x0001e80008000410 */
[----:B---3--:R-:W3:Y:S04]  /*34b0*/  LDL.LU R10, [R1+0xb4] ;  /* 0x0000b400010a7983 */ /* 0x008ee80000300800 */
[----:B------:R1:W-:Y:S04]  /*34c0*/  STS.U16 [R6+UR16+0xc80], R8 ;  /* 0x000c800806007988 */ /* 0x0003e80008000410 */
[----:B0-----:R-:W3:Y:S04]  /*34d0*/  LDL.LU R9, [R1+0xb0] ;  /* 0x0000b00001097983 */ /* 0x001ee80000300800 */
[----:B----4-:R-:W-:Y:S04]  /*34e0*/  STS.U16 [R6+UR16+0x1080], R7 ;  /* 0x0010800706007988 */ /* 0x010fe80008000410 */
[----:B-1----:R-:W4:Y:S04]  /*34f0*/  LDL.LU R8, [R1+0xac] ;  /* 0x0000ac0001087983 */ /* 0x002f280000300800 */
[----:B------:R0:W-:Y:S04]  /*3500*/  STS.U16 [R6+UR16+0x1480], R13 ;  /* 0x0014800d06007988 */ /* 0x0001e80008000410 */
[----:B------:R1:W-:Y:S04]  /*3510*/  STS.U16 [R6+UR16+0x1880], R21 ;  /* 0x0018801506007988 */ /* 0x0003e80008000410 */
[----:B0-----:R-:W2:Y:S04]  /*3520*/  LDL.LU R13, [R1+0x6c] ;  /* 0x00006c00010d7983 */ /* 0x001ea80000300800 */
[----:B-1----:R-:W3:Y:S01]  /*3530*/  LDL.LU R6, [R1+0xa8] ;  /* 0x0000a80001067983 */ /* 0x002ee20000300800 */
[----:B------:R-:W-:-:S02]  /*3540*/  LOP3.LUT R21, R5, 0x10, RZ, 0x3c, !PT ;  /* 0x0000001005157812 */ /* 0x000fc400078e3cff */
[----:B------:R-:W-:-:S03]  /*3550*/  LOP3.LUT R7, R5, 0x20, RZ, 0x3c, !PT ;  /* 0x0000002005077812 */ /* 0x000fc600078e3cff */
[----:B------:R0:W-:Y:S04]  /*3560*/  STS.U16 [R21+UR16+0x1c80], R111 ;  /* 0x001c806f15007988 */ /* 0x0001e80008000410 */
[----:B0-----:R-:W4:Y:S04]  /*3570*/  LDL.LU R111, [R1+0x20] ;  /* 0x00002000016f7983 */ /* 0x001f280000300800 */
[----:B------:R-:W4:Y:S04]  /*3580*/  LDL.LU R21, [R1+0x5c] ;  /* 0x00005c0001157983 */ /* 0x000f280000300800 */
[----:B--2---:R0:W-:Y:S04]  /*3590*/  STS.U16 [R7+UR16+0x100], R13 ;  /* 0x0001000d07007988 */ /* 0x0041e80008000410 */
[----:B------:R1:W-:Y:S04]  /*35a0*/  STS.U16 [R7+UR16+0x500], R110 ;  /* 0x0005006e07007988 */ /* 0x0003e80008000410 */
[----:B------:R2:W-:Y:S04]  /*35b0*/  STS.U16 [R7+UR16+0x900], R20 ;  /* 0x0009001407007988 */ /* 0x0005e80008000410 */
[----:B0-----:R-:W4:Y:S04]  /*35c0*/  LDL.LU R13, [R1+0x40] ;  /* 0x00004000010d7983 */ /* 0x001f280000300800 */
[----:B------:R-:W-:Y:S04]  /*35d0*/  STS.U16 [R7+UR16+0xd00], R4 ;  /* 0x000d000407007988 */ /* 0x000fe80008000410 */
[----:B-1----:R-:W4:Y:S04]  /*35e0*/  LDL.LU R110, [R1+0x1c] ;  /* 0x00001c00016e7983 */ /* 0x002f280000300800 */
[----:B--2---:R-:W2:Y:S04]  /*35f0*/  LDL.LU R20, [R1+0x8] ;  /* 0x0000080001147983 */ /* 0x004ea80000300800 */
[----:B---3--:R0:W-:Y:S04]  /*3600*/  STS.U16 [R7+UR16+0x1100], R6 ;  /* 0x0011000607007988 */ /* 0x0081e80008000410 */
[----:B------:R1:W-:Y:S04]  /*3610*/  STS.U16 [R7+UR16+0x1500], R14 ;  /* 0x0015000e07007988 */ /* 0x0003e80008000410 */
[----:B------:R3:W-:Y:S04]  /*3620*/  STS.U16 [R7+UR16+0x1900], R104 ;  /* 0x0019006807007988 */ /* 0x0007e80008000410 */
[----:B0-----:R-:W4:Y:S04]  /*3630*/  LDL.LU R6, [R1+0x2c] ;  /* 0x00002c0001067983 */ /* 0x001f280000300800 */
[----:B-1----:R-:W2:Y:S04]  /*3640*/  LDL.LU R14, [R1+0x44] ;  /* 0x00004400010e7983 */ /* 0x002ea80000300800 */
[----:B---3--:R-:W3:Y:S04]  /*3650*/  LDL.LU R104, [R1+0x60] ;  /* 0x0000600001687983 */ /* 0x008ee80000300800 */
[----:B------:R0:W-:Y:S04]  /*3660*/  STS.U16 [R7+UR16+0x1d00], R112 ;  /* 0x001d007007007988 */ /* 0x0001e80008000410 */
[----:B0-----:R-:W4:Y:S04]  /*3670*/  LDL.LU R7, [R1+0xa4] ;  /* 0x0000a40001077983 */ /* 0x001f280000300800 */
[----:B------:R-:W2:Y:S01]  /*3680*/  LDL.LU R112, [R1+0xc] ;  /* 0x00000c0001707983 */ /* 0x000ea20000300800 */
[----:B------:R-:W-:-:S05]  /*3690*/  LOP3.LUT R4, R5, 0x30, RZ, 0x3c, !PT ;  /* 0x0000003005047812 */ /* 0x000fca00078e3cff */
[----:B------:R0:W-:Y:S04]  /*36a0*/  STS.U16 [R4+UR16+0x180], R0 ;  /* 0x0001800004007988 */ /* 0x0001e80008000410 */
[----:B------:R1:W-:Y:S04]  /*36b0*/  STS.U16 [R4+UR16+0x580], R2 ;  /* 0x0005800204007988 */ /* 0x0003e80008000410 */
[----:B------:R1:W-:Y:S04]  /*36c0*/  STS.U16 [R4+UR16+0x980], R12 ;  /* 0x0009800c04007988 */ /* 0x0003e80008000410 */
[----:B0-----:R-:W3:Y:S04]  /*36d0*/  LDL.LU R0, [R1+0xa0] ;  /* 0x0000a00001007983 */ /* 0x001ee80000300800 */
[----:B-1----:R-:W3:Y:S04]  /*36e0*/  LDL.LU R2, [R1+0x9c] ;  /* 0x00009c0001027983 */ /* 0x002ee80000300800 */
[----:B------:R-:W3:Y:S04]  /*36f0*/  LDL.LU R12, [R1+0x58] ;  /* 0x00005800010c7983 */ /* 0x000ee80000300800 */
[----:B--2---:R-:W-:Y:S04]  /*3700*/  STS.U16 [R4+UR16+0xd80], R112 ;  /* 0x000d807004007988 */ /* 0x004fe80008000410 */
[----:B----4-:R0:W-:Y:S04]  /*3710*/  STS.U16 [R4+UR16+0x1180], R7 ;  /* 0x0011800704007988 */ /* 0x0101e80008000410 */
[----:B------:R1:W-:Y:S04]  /*3720*/  STS.U16 [R4+UR16+0x1580], R15 ;  /* 0x0015800f04007988 */ /* 0x0003e80008000410 */
[----:B0-----:R-:W2:Y:S04]  /*3730*/  LDL.LU R7, [R1+0x48] ;  /* 0x0000480001077983 */ /* 0x001ea80000300800 */
[----:B-1----:R-:W4:Y:S04]  /*3740*/  LDL.LU R15, [R1+0x64] ;  /* 0x00006400010f7983 */ /* 0x002f280000300800 */
[----:B------:R0:W-:Y:S04]  /*3750*/  STS.U16 [R4+UR16+0x1980], R105 ;  /* 0x0019806904007988 */ /* 0x0001e80008000410 */
[----:B0-----:R-:W3:Y:S01]  /*3760*/  LDL.LU R4, [R1+0x98] ;  /* 0x0000980001047983 */ /* 0x001ee20000300800 */
[----:B------:R-:W-:-:S02]  /*3770*/  LOP3.LUT R105, R5, 0x30, RZ, 0x3c, !PT ;  /* 0x0000003005697812 */ /* 0x000fc400078e3cff */
[----:B------:R-:W-:-:S03]  /*3780*/  LOP3.LUT R112, R5, 0x40, RZ, 0x3c, !PT ;  /* 0x0000004005707812 */ /* 0x000fc600078e3cff */
[----:B------:R-:W-:Y:S04]  /*3790*/  STS.U16 [R105+UR16+0x1d80], R113 ;  /* 0x001d807169007988 */ /* 0x000fe80008000410 */
[----:B----4-:R-:W-:Y:S04]  /*37a0*/  STS.U16 [R112+UR16+0x200], R15 ;  /* 0x0002000f70007988 */ /* 0x010fe80008000410 */
[----:B--2---:R-:W-:Y:S04]  /*37b0*/  STS.U16 [R112+UR16+0x600], R7 ;  /* 0x0006000770007988 */ /* 0x004fe80008000410 */
[----:B------:R0:W-:Y:S04]  /*37c0*/  STS.U16 [R112+UR16+0xa00], R6 ;  /* 0x000a000670007988 */ /* 0x0001e80008000410 */
[----:B---3--:R1:W-:Y:S01]  /*37d0*/  STS.U16 [R112+UR16+0xe00], R4 ;  /* 0x000e000470007988 */ /* 0x0083e20008000410 */
[----:B0-----:R-:W-:-:S03]  /*37e0*/  LOP3.LUT R6, R5, 0x50, RZ, 0x3c, !PT ;  /* 0x0000005005067812 */ /* 0x001fc600078e3cff */
[----:B------:R-:W-:Y:S04]  /*37f0*/  STS.U16 [R112+UR16+0x1200], R8 ;  /* 0x0012000870007988 */ /* 0x000fe80008000410 */
[----:B------:R-:W-:Y:S04]  /*3800*/  STS.U16 [R112+UR16+0x1600], R16 ;  /* 0x0016001070007988 */ /* 0x000fe80008000410 */
[----:B------:R-:W-:Y:S04]  /*3810*/  STS.U16 [R112+UR16+0x1a00], R106 ;  /* 0x001a006a70007988 */ /* 0x000fe80008000410 */
[----:B------:R-:W-:Y:S04]  /*3820*/  STS.U16 [R112+UR16+0x1e00], R114 ;  /* 0x001e007270007988 */ /* 0x000fe80008000410 */
[----:B------:R-:W-:Y:S04]  /*3830*/  STS.U16 [R6+UR16+0x280], R104 ;  /* 0x0002806806007988 */ /* 0x000fe80008000410 */
[----:B------:R-:W-:Y:S04]  /*3840*/  STS.U16 [R6+UR16+0x680], R14 ;  /* 0x0006800e06007988 */ /* 0x000fe80008000410 */
[----:B------:R-:W-:Y:S04]  /*3850*/  STS.U16 [R6+UR16+0xa80], R111 ;  /* 0x000a806f06007988 */ /* 0x000fe80008000410 */
[----:B-1----:R-:W2:Y:S04]  /*3860*/  LDL.LU R4, [R1+0x94] ;  /* 0x0000940001047983 */ /* 0x002ea80000300800 */
[----:B------:R0:W-:Y:S04]  /*3870*/  STS.U16 [R6+UR16+0xe80], R2 ;  /* 0x000e800206007988 */ /* 0x0001e80008000410 */
[----:B0-----:R-:W3:Y:S01]  /*3880*/  LDL.LU R2, [R1+0x90] ;  /* 0x0000900001027983 */ /* 0x001ee20000300800 */
[----:B------:R-:W-:-:S03]  /*3890*/  LOP3.LUT R7, R5, 0x60, RZ, 0x3c, !PT ;  /* 0x0000006005077812 */ /* 0x000fc600078e3cff */
[----:B------:R-:W-:Y:S04]  /*38a0*/  STS.U16 [R6+UR16+0x1280], R9 ;  /* 0x0012800906007988 */ /* 0x000fe80008000410 */
[----:B------:R-:W-:Y:S04]  /*38b0*/  STS.U16 [R6+UR16+0x1680], R17 ;  /* 0x0016801106007988 */ /* 0x000fe80008000410 */
[----:B------:R-:W-:Y:S04]  /*38c0*/  STS.U16 [R6+UR16+0x1a80], R107 ;  /* 0x001a806b06007988 */ /* 0x000fe80008000410 */
[----:B------:R0:W-:Y:S04]  /*38d0*/  STS.U16 [R6+UR16+0x1e80], R115 ;  /* 0x001e807306007988 */ /* 0x0001e80008000410 */
[----:B------:R-:W-:Y:S04]  /*38e0*/  STS.U16 [R7+UR16+0x300], R21 ;  /* 0x0003001507007988 */ /* 0x000fe80008000410 */
[----:B------:R-:W-:Y:S01]  /*38f0*/  STS.U16 [R7+UR16+0x700], R13 ;  /* 0x0007000d07007988 */ /* 0x000fe20008000410 */
[----:B0-----:R-:W-:-:S03]  /*3900*/  LOP3.LUT R6, R5, 0x70, RZ, 0x3c, !PT ;  /* 0x0000007005067812 */ /* 0x001fc600078e3cff */
[----:B------:R-:W-:Y:S04]  /*3910*/  STS.U16 [R7+UR16+0xb00], R110 ;  /* 0x000b006e07007988 */ /* 0x000fe80008000410 */
[----:B------:R-:W-:Y:S04]  /*3920*/  STS.U16 [R7+UR16+0xf00], R20 ;  /* 0x000f001407007988 */ /* 0x000fe80008000410 */
[----:B------:R-:W-:Y:S04]  /*3930*/  STS.U16 [R7+UR16+0x1300], R10 ;  /* 0x0013000a07007988 */ /* 0x000fe80008000410 */
[----:B------:R-:W-:Y:S04]  /*3940*/  STS.U16 [R7+UR16+0x1700], R18 ;  /* 0x0017001207007988 */ /* 0x000fe80008000410 */
[----:B------:R-:W-:Y:S04]  /*3950*/  STS.U16 [R7+UR16+0x1b00], R108 ;  /* 0x001b006c07007988 */ /* 0x000fe80008000410 */
[----:B------:R0:W-:Y:S04]  /*3960*/  STS.U16 [R7+UR16+0x1f00], R116 ;  /* 0x001f007407007988 */ /* 0x0001e80008000410 */
[----:B------:R-:W-:Y:S01]  /*3970*/  STS.U16 [R6+UR16+0x380], R12 ;  /* 0x0003800c06007988 */ /* 0x000fe20008000410 */
[----:B------:R-:W-:Y:S01]  /*3980*/  USHF.L.U32 UR4, UR17, 0x7, URZ ;  /* 0x0000000711047899 */ /* 0x000fe2000800063f */
[----:B------:R-:W-:Y:S01]  /*3990*/  UMOV UR9, 0x40000040 ;  /* 0x4000004000097882 */ /* 0x000fe20000000000 */
[----:B------:R-:W-:Y:S01]  /*39a0*/  UMOV UR26, UR6 ;  /* 0x00000006001a7c82 */ /* 0x000fe20008000000 */
[----:B------:R-:W-:Y:S01]  /*39b0*/  UMOV UR27, UR7 ;  /* 0x00000007001b7c82 */ /* 0x000fe20008000000 */
[----:B0-----:R-:W0:Y:S01]  /*39c0*/  LDC R7, c[0x0][0x23c] ;  /* 0x00008f00ff077b82 */ /* 0x001e220000000800 */
[----:B---3--:R1:W-:Y:S04]  /*39d0*/  STS.U16 [R6+UR16+0x780], R2 ;  /* 0x0007800206007988 */ /* 0x0083e80008000410 */
[----:B-1----:R-:W3:Y:S04]  /*39e0*/  LDL.LU R2, [R1+0x8c] ;  /* 0x00008c0001027983 */ /* 0x002ee80000300800 */
[----:B--2---:R1:W-:Y:S04]  /*39f0*/  STS.U16 [R6+UR16+0xb80], R4 ;  /* 0x000b800406007988 */ /* 0x0043e80008000410 */
[----:B------:R2:W-:Y:S04]  /*3a00*/  STS.U16 [R6+UR16+0xf80], R0 ;  /* 0x000f800006007988 */ /* 0x0005e80008000410 */
[----:B------:R-:W-:Y:S04]  /*3a10*/  STS.U16 [R6+UR16+0x1380], R11 ;  /* 0x0013800b06007988 */ /* 0x000fe80008000410 */
[----:B------:R-:W-:Y:S04]  /*3a20*/  STS.U16 [R6+UR16+0x1780], R19 ;  /* 0x0017801306007988 */ /* 0x000fe80008000410 */
[----:B------:R-:W-:Y:S04]  /*3a30*/  STS.U16 [R6+UR16+0x1b80], R109 ;  /* 0x001b806d06007988 */ /* 0x000fe80008000410 */
[----:B------:R4:W-:Y:S01]  /*3a40*/  STS.U16 [R6+UR16+0x1f80], R117 ;  /* 0x001f807506007988 */ /* 0x0009e20008000410 */
[----:B------:R-:W-:-:S03]  /*3a50*/  ULOP3.LUT UR4, UR4, 0x600, URZ, 0xc0, !UPT ;  /* 0x0000060004047892 */ /* 0x000fc6000f8ec03f */
[----:B-1----:R-:W3:Y:S01]  /*3a60*/  LDL.LU R4, [R1+0x88] ;  /* 0x0000880001047983 */ /* 0x002ee20000300800 */
[----:B------:R-:W-:Y:S01]  /*3a70*/  ULEA.HI UR4, UR16, UR4, URZ, 0x1c ;  /* 0x0000000410047291 */ /* 0x000fe2000f8fe03f */
[----:B0-----:R-:W-:Y:S02]  /*3a80*/  IMAD.SHL.U32 R7, R7, 0x40, RZ ;  /* 0x0000004007077824 */ /* 0x001fe400078e00ff */
[----:B--2---:R1:W5:Y:S01]  /*3a90*/  LDL.LU R0, [R1+0x84] ;  /* 0x0000840001007983 */ /* 0x0043620000300800 */
[----:B------:R-:W-:Y:S01]  /*3aa0*/  ULOP3.LUT UR8, UR4, 0x3fff, URZ, 0xc0, !UPT ;  /* 0x00003fff04087892 */ /* 0x000fe2000f8ec03f */
[----:B----4-:R-:W0:Y:S02]  /*3ab0*/  LDC R6, c[0x0][0x238] ;  /* 0x00008e00ff067b82 */ /* 0x010e240000000800 */
[----:B------:R-:W-:Y:S01]  /*3ac0*/  UMOV UR4, URZ ;  /* 0x0000003f00047c82 */ /* 0x000fe20008000000 */
[----:B---3--:R-:W-:Y:S04]  /*3ad0*/  STS.U16 [R2+UR16+0x10000], R118 ;  /* 0x0100007602007988 */ /* 0x008fe80008000410 */
[----:B------:R-:W-:Y:S04]  /*3ae0*/  STS.U16 [R2+UR16+0x10400], R119 ;  /* 0x0104007702007988 */ /* 0x000fe80008000410 */
[----:B------:R-:W-:Y:S04]  /*3af0*/  STS.U16 [R2+UR16+0x10800], R120 ;  /* 0x0108007802007988 */ /* 0x000fe80008000410 */
[----:B------:R-:W-:Y:S04]  /*3b00*/  STS.U16 [R2+UR16+0x10c00], R121 ;  /* 0x010c007902007988 */ /* 0x000fe80008000410 */
[----:B------:R-:W-:Y:S04]  /*3b10*/  STS.U16 [R2+UR16+0x11000], R122 ;  /* 0x0110007a02007988 */ /* 0x000fe80008000410 */
[----:B------:R-:W-:Y:S04]  /*3b20*/  STS.U16 [R2+UR16+0x11400], R123 ;  /* 0x0114007b02007988 */ /* 0x000fe80008000410 */
[----:B------:R-:W-:Y:S04]  /*3b30*/  STS.U16 [R2+UR16+0x11800], R124 ;  /* 0x0118007c02007988 */ /* 0x000fe80008000410 */
[----:B------:R2:W-:Y:S01]  /*3b40*/  STS.U16 [R2+UR16+0x11c00], R125 ;  /* 0x011c007d02007988 */ /* 0x0005e20008000410 */
[----:B------:R3:W-:Y:S06]  /*3b50*/  MEMBAR.ALL.CTA ;  /* 0x0000000000007992 */ /* 0x0007ec0000008000 */
[----:B---3--:R-:W3:Y:S02]  /*3b60*/  FENCE.VIEW.ASYNC.S ;  /* 0x00000000000073c6 */ /* 0x008ee40000000000 */
[----:B---3--:R-:W-:Y:S06]  /*3b70*/  BAR.SYNC.DEFER_BLOCKING 0x0 ;  /* 0x0000000000007b1d */ /* 0x008fec0000010000 */
[----:B------:R-:W-:-:S06]  /*3b80*/  WARPGROUP.ARRIVE ;  /* 0x00000000000079c5 */ /* 0x000fcc0000000000 */
[----:B------:R-:W-:Y:S01]  /*3b90*/  HGMMA.64x64x16.F32 R56, gdesc[UR8].tnspA, R56 ;  /* 0x20e00000083879f0 */ /* 0x000fe20008700838 */
[----:B------:R-:W-:-:S04]  /*3ba0*/  UIADD3 UR8, UP0, UR8, 0x80, URZ ;  /* 0x0000008008087890 */ /* 0x000fc8000ff1e03f */
[----:B------:R-:W-:-:S03]  /*3bb0*/  UIADD3.X UR5, UR4, 0x40000040, URZ, UP0, !UPT ;  /* 0x4000004004057890 */ /* 0x000fc600087fe43f */
[----:B------:R-:W-:-:S06]  /*3bc0*/  UMOV UR4, UR8 ;  /* 0x0000000800047c82 */ /* 0x000fcc0008000000 */
[----:B------:R-:W-:Y:S01]  /*3bd0*/  HGMMA.64x64x16.F32 R56, gdesc[UR4].tnspA, R56 ;  /* 0x20e00000043879f0 */ /* 0x000fe20008700838 */
[----:B------:R-:W-:Y:S02]  /*3be0*/  UIADD3.64 UR20, UR4, 0x80, URZ ;  /* 0x0000008004147897 */ /* 0x000fe4000fffe03f */
[----:B------:R-:W-:Y:S02]  /*3bf0*/  UIADD3.64 UR12, UR4, 0x100, URZ ;  /* 0x00000100040c7897 */ /* 0x000fe4000fffe03f */
[----:B------:R-:W-:-:S05]  /*3c00*/  UIADD3.64 UR8, UR4, 0x780, URZ ;  /* 0x0000078004087897 */ /* 0x000fca000fffe03f */
[----:B------:R-:W-:Y:S01]  /*3c10*/  HGMMA.64x64x16.F32 R56, gdesc[UR20].tnspA, R56 ;  /* 0x20e00000143879f0 */ /* 0x000fe20008700838 */
[----:B------:R-:W-:-:S03]  /*3c20*/  UIADD3.64 UR24, UR4, 0x800, URZ ;  /* 0x0000080004187897 */ /* 0x000fc6000fffe03f */
[----:B------:R-:W-:Y:S04]  /*3c30*/  HGMMA.64x64x16.F32 R56, gdesc[UR12].tnspA, R56 ;  /* 0x20e000000c3879f0 */ /* 0x000fe80008700838 */
[----:B------:R-:W-:Y:S01]  /*3c40*/  HGMMA.64x64x16.F32 R24, gdesc[UR8].tnspA, R24 ;  /* 0x20e00000081879f0 */ /* 0x000fe20008700818 */
[----:B------:R-:W-:-:S03]  /*3c50*/  UIADD3.64 UR20, UR4, 0x880, URZ ;  /* 0x0000088004147897 */ /* 0x000fc6000fffe03f */
[----:B------:R-:W-:Y:S01]  /*3c60*/  HGMMA.64x64x16.F32 R24, gdesc[UR24].tnspA, R24 ;  /* 0x20e00000181879f0 */ /* 0x000fe20008700818 */
[----:B------:R-:W-:-:S05]  /*3c70*/  UIADD3.64 UR12, UR4, 0x900, URZ ;  /* 0x00000900040c7897 */ /* 0x000fca000fffe03f */
[----:B------:R-:W-:Y:S01]  /*3c80*/  HGMMA.64x64x16.F32 R24, gdesc[UR20].tnspA, R24 ;  /* 0x20e00000141879f0 */ /* 0x000fe20008700818 */
[----:B------:R-:W-:-:S05]  /*3c90*/  VIADD R4, R4, 0xffffffff ;  /* 0xffffffff04047836 */ /* 0x000fca0000000000 */
[----:B------:R-:W-:Y:S01]  /*3ca0*/  ISETP.NE.U32.AND P0, PT, R4, RZ, PT ;  /* 0x000000ff0400720c */ /* 0x000fe20003f05070 */
[C---:B------:R-:W-:Y:S01]  /*3cb0*/  IMAD.WIDE R102, R7.reuse, 0x2, R102 ;  /* 0x0000000207667825 */ /* 0x040fe200078e0266 */
[----:B------:R-:W-:Y:S03]  /*3cc0*/  HGMMA.64x64x16.F32 R24, gdesc[UR12].tnspA, R24, gsb0 ;  /* 0x20e000000c1879f0 */ /* 0x000fe60008000818 */
[C---:B------:R-:W-:Y:S01]  /*3cd0*/  IMAD.WIDE R100, R7.reuse, 0x2, R100 ;  /* 0x0000000207647825 */ /* 0x040fe200078e0264 */
[----:B------:R-:W-:Y:S03]  /*3ce0*/  STL [R1+0x7c], R102 ;  /* 0x00007c6601007387 */ /* 0x000fe60000100800 */
[C---:B------:R-:W-:Y:S01]  /*3cf0*/  IMAD.WIDE R98, R7.reuse, 0x2, R98 ;  /* 0x0000000207627825 */ /* 0x040fe200078e0262 */
[----:B------:R3:W-:Y:S03]  /*3d00*/  STL [R1+0x78], R103 ;  /* 0x0000786701007387 */ /* 0x0007e60000100800 */
[C---:B------:R-:W-:Y:S01]  /*3d10*/  IMAD.WIDE R96, R7.reuse, 0x2, R96 ;  /* 0x0000000207607825 */ /* 0x040fe200078e0260 */
[----:B------:R-:W-:Y:S03]  /*3d20*/  STL [R1+0x74], R100 ;  /* 0x0000746401007387 */ /* 0x000fe60000100800 */
[C---:B------:R-:W-:Y:S01]  /*3d30*/  IMAD.WIDE R94, R7.reuse, 0x2, R94 ;  /* 0x00000002075e7825 */ /* 0x040fe200078e025e */
[----:B------:R4:W-:Y:S03]  /*3d40*/  STL [R1+0x70], R101 ;  /* 0x0000706501007387 */ /* 0x0009e60000100800 */
[C---:B------:R-:W-:Y:S01]  /*3d50*/  IMAD.WIDE R92, R7.reuse, 0x2, R92 ;  /* 0x00000002075c7825 */ /* 0x040fe200078e025c */
[----:B------:R-:W-:Y:S03]  /*3d60*/  STL [R1+0x28], R98 ;  /* 0x0000286201007387 */ /* 0x000fe60000100800 */
[----:B------:R-:W-:Y:S01]  /*3d70*/  IMAD.WIDE R90, R7, 0x2, R90 ;  /* 0x00000002075a7825 */ /* 0x000fe200078e025a */
[----:B------:R1:W-:Y:S03]  /*3d80*/  STL [R1+0x24], R99 ;  /* 0x0000246301007387 */ /* 0x0003e60000100800 */
[----:B0-----:R-:W-:-:S02]  /*3d90*/  IMAD.SHL.U32 R6, R6, 0x40, RZ ;  /* 0x0000004006067824 */ /* 0x001fc400078e00ff */
[----:B------:R-:W-:-:S04]  /*3da0*/  IMAD.WIDE R88, R7, 0x2, R88 ;  /* 0x0000000207587825 */ /* 0x000fc800078e0258 */
[----:B--2---:R-:W-:Y:S02]  /*3db0*/  IMAD.MOV.U32 R125, RZ, RZ, R96 ;  /* 0x000000ffff7d7224 */ /* 0x004fe400078e0060 */
[----:B------:R-:W-:Y:S02]  /*3dc0*/  IMAD.MOV.U32 R124, RZ, RZ, R97 ;  /* 0x000000ffff7c7224 */ /* 0x000fe400078e0061 */
[----:B------:R-:W-:Y:S02]  /*3dd0*/  IMAD.MOV.U32 R123, RZ, RZ, R94 ;  /* 0x000000ffff7b7224 */ /* 0x000fe400078e005e */
[----:B------:R-:W-:Y:S02]  /*3de0*/  IMAD.MOV.U32 R122, RZ, RZ, R95 ;  /* 0x000000ffff7a7224 */ /* 0x000fe400078e005f */
[----:B------:R-:W-:Y:S02]  /*3df0*/  IMAD.MOV.U32 R121, RZ, RZ, R92 ;  /* 0x000000ffff797224 */ /* 0x000fe400078e005c */
[----:B------:R-:W-:-:S02]  /*3e00*/  IMAD.MOV.U32 R120, RZ, RZ, R93 ;  /* 0x000000ffff787224 */ /* 0x000fc400078e005d */
[----:B------:R-:W-:-:S04]  /*3e10*/  IMAD.WIDE R22, R6, 0x2, R22 ;  /* 0x0000000206167825 */ /* 0x000fc800078e0216 */
[----:B---3--:R-:W-:Y:S02]  /*3e20*/  IMAD.MOV.U32 R103, RZ, RZ, R90 ;  /* 0x000000ffff677224 */ /* 0x008fe400078e005a */
[----:B----4-:R-:W-:Y:S02]  /*3e30*/  IMAD.MOV.U32 R101, RZ, RZ, R91 ;  /* 0x000000ffff657224 */ /* 0x010fe400078e005b */
[----:B-1----:R-:W-:Y:S02]  /*3e40*/  IMAD.MOV.U32 R99, RZ, RZ, R88 ;  /* 0x000000ffff637224 */ /* 0x002fe400078e0058 */
[----:B------:R-:W-:Y:S02]  /*3e50*/  IMAD.MOV.U32 R98, RZ, RZ, R89 ;  /* 0x000000ffff627224 */ /* 0x000fe400078e0059 */
[----:B------:R-:W-:Y:S01]  /*3e60*/  VIADD R3, R3, 0xffffffc0 ;  /* 0xffffffc003037836 */ /* 0x000fe20000000000 */
[----:B------:R-:W-:Y:S02]  /*3e70*/  WARPGROUP.DEPBAR.LE gsb0, 0x0 ;  /* 0x00008000000079c5 */ /* 0x000fe40000010000 */
[----:B------:R-:W-:Y:S05]  /*3e80*/  @P0 BRA `(.L_x_1) ;  /* 0xffffffd400940947 */ /* 0x000fea000383ffff */
[----:B------:R-:W-:Y:S02]  /*3e90*/  F2FP.F16.F32.PACK_AB R55, R55, R54 ;  /* 0x000000363737723e */ /* 0x000fe400000000ff */
[----:B------:R-:W-:Y:S02]  /*3ea0*/  F2FP.F16.F32.PACK_AB R51, R51, R50 ;  /* 0x000000323333723e */ /* 0x000fe400000000ff */
[----:B------:R-:W-:Y:S02]  /*3eb0*/  F2FP.F16.F32.PACK_AB R47, R47, R46 ;  /* 0x0000002e2f2f723e */ /* 0x000fe400000000ff */
[----:B------:R-:W-:Y:S02]  /*3ec0*/  F2FP.F16.F32.PACK_AB R43, R43, R42 ;  /* 0x0000002a2b2b723e */ /* 0x000fe400000000ff */
[----:B------:R-:W-:Y:S02]  /*3ed0*/  F2FP.F16.F32.PACK_AB R39, R39, R38 ;  /* 0x000000262727723e */ /* 0x000fe400000000ff */
[----:B------:R-:W-:-:S02]  /*3ee0*/  F2FP.F16.F32.PACK_AB R31, R31, R30 ;  /* 0x0000001e1f1f723e */ /* 0x000fc400000000ff */
        /* <DEDUP_REMOVED lines=25> */
[----:B------:R-:W-:-:S07]  /*4080*/  F2FP.F16.F32.PACK_AB R24, R57, R56 ;  /* 0x000000383918723e */ /* 0x000fce00000000ff */
.L_x_0:
[----:B------:R-:W2:Y:S01]  /*4090*/  LDL.LU R12, [R1+0x80] ;  /* 0x00008000010c7983 */ /* 0x000ea20000300800 */
[----:B------:R-:W-:Y:S01]  /*40a0*/  ULDC.64 UR6, c[0x0][0x228] ;  /* 0x00008a0000067ab9 */ /* 0x000fe20000000a00 */
[----:B------:R-:W1:Y:S01]  /*40b0*/  S2R R7, SR_TID.X ;  /* 0x0000000000077919 */ /* 0x000e620000002100 */
[----:B-----5:R-:W-:Y:S01]  /*40c0*/  VIADD R4, R0, 0x2 ;  /* 0x0000000200047836 */ /* 0x020fe20000000000 */
[----:B------:R-:W-:Y:S01]  /*40d0*/  ULDC UR4, c[0x0][0x244] ;  /* 0x0000910000047ab9 */ /* 0x000fe20000000800 */
[C---:B-1----:R-:W-:Y:S02]  /*40e0*/  IMAD.SHL.U32 R3, R7.reuse, 0x100, RZ ;  /* 0x0000010007037824 */ /* 0x042fe400078e00ff */
[----:B------:R-:W-:-:S03]  /*40f0*/  IMAD.SHL.U32 R2, R7, 0x10, RZ ;  /* 0x0000001007027824 */ /* 0x000fc600078e00ff */
[----:B------:R-:W-:Y:S01]  /*4100*/  LOP3.LUT R5, R3, 0x1000, RZ, 0xc0, !PT ;  /* 0x0000100003057812 */ /* 0x000fe200078ec0ff */
[----:B------:R-:W-:Y:S01]  /*4110*/  IMAD.SHL.U32 R3, R7, 0x8, RZ ;  /* 0x0000000807037824 */ /* 0x000fe200078e00ff */
[----:B------:R-:W-:-:S04]  /*4120*/  LOP3.LUT R2, R2, 0xf0, RZ, 0xc0, !PT ;  /* 0x000000f002027812 */ /* 0x000fc800078ec0ff */
[----:B------:R-:W-:Y:S02]  /*4130*/  IADD3 R2, R5, UR16, R2 ;  /* 0x0000001005027c10 */ /* 0x000fe4000fffe002 */
[----:B------:R-:W-:-:S05]  /*4140*/  LOP3.LUT R3, R3, 0xf00, RZ, 0xc0, !PT ;  /* 0x00000f0003037812 */ /* 0x000fca00078ec0ff */
[----:B------:R-:W-:Y:S01]  /*4150*/  IMAD.IADD R56, R3, 0x1, R2 ;  /* 0x0000000103387824 */ /* 0x000fe200078e0202 */
[----:B------:R-:W-:Y:S06]  /*4160*/  BAR.SYNC.DEFER_BLOCKING 0x0 ;  /* 0x0000000000007b1d */ /* 0x000fec0000010000 */
[----:B------:R-:W-:Y:S01]  /*4170*/  STSM.16.M88.4 [R56], R24 ;  /* 0x0000001838007844 */ /* 0x000fe20000000200 */
[C---:B------:R-:W-:Y:S02]  /*4180*/  VIADD R6, R0.reuse, 0x1 ;  /* 0x0000000100067836 */ /* 0x040fe40000000000 */
[----:B------:R-:W-:Y:S01]  /*4190*/  VIADD R5, R0, 0x4 ;  /* 0x0000000400057836 */ /* 0x000fe20000000000 */
[----:B------:R-:W-:Y:S01]  /*41a0*/  BAR.SYNC.DEFER_BLOCKING 0x0 ;  /* 0x0000000000007b1d */ /* 0x000fe20000010000 */
[C---:B--2---:R-:W-:Y:S01]  /*41b0*/  ISETP.GE.AND P0, PT, R12.reuse, UR6, PT ;  /* 0x000000060c007c0c */ /* 0x044fe2000bf06270 */
[----:B------:R-:W-:-:S04]  /*41c0*/  IMAD R20, R12, UR4, RZ ;  /* 0x000000040c147c24 */ /* 0x000fc8000f8e02ff */
[----:B------:R-:W-:Y:S01]  /*41d0*/  ULDC UR6, c[0x0][0x248] ;  /* 0x0000920000067ab9 */ /* 0x000fe20000000800 */
[----:B------:R-:W-:Y:S01]  /*41e0*/  ULDC.64 UR4, c[0x0][0x220] ;  /* 0x0000880000047ab9 */ /* 0x000fe20000000a00 */
[----:B------:R-:W-:Y:S02]  /*41f0*/  ISETP.LT.AND P1, PT, R4, UR7, !P0 ;  /* 0x0000000704007c0c */ /* 0x000fe4000c721270 */
[----:B------:R-:W-:-:S04]  /*4200*/  LOP3.LUT R4, R7, 0x1ff, RZ, 0xc0, !PT ;  /* 0x000001ff07047812 */ /* 0x000fc800078ec0ff */
[----:B------:R-:W-:-:S05]  /*4210*/  LEA R2, R4, UR16, 0x4 ;  /* 0x0000001004027c11 */ /* 0x000fca000f8e20ff */
[----:B------:R-:W1:Y:S01]  /*4220*/  LDS.128 R32, [R2] ;  /* 0x0000000002207984 */ /* 0x000e620000000c00 */
[----:B------:R-:W-:Y:S01]  /*4230*/  BAR.SYNC.DEFER_BLOCKING 0x0 ;  /* 0x0000000000007b1d */ /* 0x000fe20000010000 */
[----:B------:R-:W-:Y:S01]  /*4240*/  ISETP.LT.AND P2, PT, R6, UR7, !P0 ;  /* 0x0000000706007c0c */ /* 0x000fe2000c741270 */
[----:B------:R-:W-:-:S04]  /*4250*/  VIADD R6, R0, 0x3 ;  /* 0x0000000300067836 */ /* 0x000fc80000000000 */
[----:B------:R2:W-:Y:S02]  /*4260*/  STSM.16.M88.4 [R56], R28 ;  /* 0x0000001c38007844 */ /* 0x0005e40000000200 */
[----:B------:R-:W-:Y:S01]  /*4270*/  BAR.SYNC.DEFER_BLOCKING 0x0 ;  /* 0x0000000000007b1d */ /* 0x000fe20000010000 */
[----:B------:R-:W-:Y:S02]  /*4280*/  ISETP.LT.AND P5, PT, R6, UR7, !P0 ;  /* 0x0000000706007c0c */ /* 0x000fe4000c7a1270 */
[----:B------:R-:W-:-:S03]  /*4290*/  ISETP.LT.AND P4, PT, R5, UR7, !P0 ;  /* 0x0000000705007c0c */ /* 0x000fc6000c781270 */
[----:B------:R-:W3:Y:S02]  /*42a0*/  LDS.128 R4, [R2] ;  /* 0x0000000002047984 */ /* 0x000ee40000000c00 */
[----:B------:R-:W-:Y:S06]  /*42b0*/  BAR.SYNC.DEFER_BLOCKING 0x0 ;  /* 0x0000000000007b1d */ /* 0x000fec0000010000 */
[----:B------:R-:W-:Y:S02]  /*42c0*/  STSM.16.M88.4 [R56], R16 ;  /* 0x0000001038007844 */ /* 0x000fe40000000200 */
[----:B------:R-:W-:Y:S06]  /*42d0*/  BAR.SYNC.DEFER_BLOCKING 0x0 ;  /* 0x0000000000007b1d */ /* 0x000fec0000010000 */
[----:B------:R-:W4:Y:S02]  /*42e0*/  LDS.128 R8, [R2] ;  /* 0x0000000002087984 */ /* 0x000f240000000c00 */
[----:B------:R-:W-:Y:S06]  /*42f0*/  BAR.SYNC.DEFER_BLOCKING 0x0 ;  /* 0x0000000000007b1d */ /* 0x000fec0000010000 */
[----:B------:R0:W-:Y:S02]  /*4300*/  STSM.16.M88.4 [R56], R36 ;  /* 0x0000002438007844 */ /* 0x0001e40000000200 */
[----:B------:R-:W-:Y:S06]  /*4310*/  BAR.SYNC.DEFER_BLOCKING 0x0 ;  /* 0x0000000000007b1d */ /* 0x000fec0000010000 */
[----:B------:R-:W4:Y:S02]  /*4320*/  LDS.128 R12, [R2] ;  /* 0x00000000020c7984 */ /* 0x000f240000000c00 */
[----:B------:R-:W-:Y:S06]  /*4330*/  BAR.SYNC.DEFER_BLOCKING 0x0 ;  /* 0x0000000000007b1d */ /* 0x000fec0000010000 */
[----:B------:R1:W-:Y:S02]  /*4340*/  STSM.16.M88.4 [R56], R40 ;  /* 0x0000002838007844 */ /* 0x0003e40000000200 */
[----:B------:R-:W-:Y:S06]  /*4350*/  BAR.SYNC.DEFER_BLOCKING 0x0 ;  /* 0x0000000000007b1d */ /* 0x000fec0000010000 */
[----:B------:R-:W4:Y:S02]  /*4360*/  LDS.128 R16, [R2] ;  /* 0x0000000002107984 */ /* 0x000f240000000c00 */
[----:B------:R-:W-:Y:S06]  /*4370*/  BAR.SYNC.DEFER_BLOCKING 0x0 ;  /* 0x0000000000007b1d */ /* 0x000fec0000010000 */
[----:B------:R-:W-:Y:S02]  /*4380*/  STSM.16.M88.4 [R56], R44 ;  /* 0x0000002c38007844 */ /* 0x000fe40000000200 */
[----:B------:R-:W-:Y:S06]  /*4390*/  BAR.SYNC.DEFER_BLOCKING 0x0 ;  /* 0x0000000000007b1d */ /* 0x000fec0000010000 */
[----:B------:R-:W4:Y:S02]  /*43a0*/  LDS.128 R24, [R2] ;  /* 0x0000000002187984 */ /* 0x000f240000000c00 */
[----:B------:R-:W-:Y:S01]  /*43b0*/  BAR.SYNC.DEFER_BLOCKING 0x0 ;  /* 0x0000000000007b1d */ /* 0x000fe20000010000 */
[----:B------:R-:W-:Y:S01]  /*43c0*/  IMAD R21, R0, UR6, RZ ;  /* 0x0000000600157c24 */ /* 0x000fe2000f8e02ff */
[----:B------:R-:W-:-:S04]  /*43d0*/  LEA R3, P3, R20, UR4, 0x1 ;  /* 0x0000000414037c11 */ /* 0x000fc8000f8608ff */
[----:B------:R-:W-:Y:S01]  /*43e0*/  STSM.16.M88.4 [R56], R48 ;  /* 0x0000003038007844 */ /* 0x000fe20000000200 */
[----:B--2---:R-:W-:Y:S01]  /*43f0*/  LEA.HI.X.SX32 R28, R20, UR5, 0x1, P3 ;  /* 0x00000005141c7c11 */ /* 0x004fe200098f0eff */
[----:B------:R-:W-:Y:S01]  /*4400*/  BAR.SYNC.DEFER_BLOCKING 0x0 ;  /* 0x0000000000007b1d */ /* 0x000fe20000010000 */
[C---:B------:R-:W-:Y:S01]  /*4410*/  LEA R30, P6, R21.reuse, R3, 0x1 ;  /* 0x00000003151e7211 */ /* 0x040fe200078c08ff */
[----:B0-----:R-:W-:-:S03]  /*4420*/  VIADD R37, R21, UR6 ;  /* 0x0000000615257c36 */ /* 0x001fc60008000000 */
[----:B------:R-:W-:Y:S02]  /*4430*/  LEA.HI.X.SX32 R31, R21, R28, 0x1, P6 ;  /* 0x0000001c151f7211 */ /* 0x000fe400030f0eff */
[----:B------:R-:W0:Y:S01]  /*4440*/  LDS.128 R20, [R2] ;  /* 0x0000000002147984 */ /* 0x000e220000000c00 */
[----:B------:R-:W-:Y:S01]  /*4450*/  BAR.SYNC.DEFER_BLOCKING 0x0 ;  /* 0x0000000000007b1d */ /* 0x000fe20000010000 */
[C---:B------:R-:W-:Y:S01]  /*4460*/  ISETP.LT.AND P3, PT, R0.reuse, UR7, !P0 ;  /* 0x0000000700007c0c */ /* 0x040fe2000c761270 */
[----:B------:R-:W-:-:S04]  /*4470*/  VIADD R29, R0, 0x5 ;  /* 0x00000005001d7836 */ /* 0x000fc80000000000 */
[----:B------:R-:W-:Y:S02]  /*4480*/  STSM.16.M88.4 [R56], R52 ;  /* 0x0000003438007844 */ /* 0x000fe40000000200 */
[----:B------:R-:W-:Y:S01]  /*4490*/  BAR.SYNC.DEFER_BLOCKING 0x0 ;  /* 0x0000000000007b1d */ /* 0x000fe20000010000 */
[C---:B------:R-:W-:Y:S01]  /*44a0*/  LEA R36, P6, R37.reuse, R3, 0x1 ;  /* 0x0000000325247211 */ /* 0x040fe200078c08ff */
[----:B------:R-:W-:-:S03]  /*44b0*/  VIADD R39, R37, UR6 ;  /* 0x0000000625277c36 */ /* 0x000fc60008000000 */
[----:B------:R-:W-:Y:S01]  /*44c0*/  LEA.HI.X.SX32 R37, R37, R28, 0x1, P6 ;  /* 0x0000001c25257211 */ /* 0x000fe200030f0eff */
[C---:B-1----:R-:W-:Y:S01]  /*44d0*/  VIADD R40, R39.reuse, UR6 ;  /* 0x0000000627287c36 */ /* 0x042fe20008000000 */
[----:B------:R-:W-:-:S04]  /*44e0*/  LEA R38, P6, R39, R3, 0x1 ;  /* 0x0000000327267211 */ /* 0x000fc800078c08ff */
[----:B------:R-:W-:Y:S01]  /*44f0*/  LEA.HI.X.SX32 R39, R39, R28, 0x1, P6 ;  /* 0x0000001c27277211 */ /* 0x000fe200030f0eff */
[----:B------:R1:W-:Y:S01]  /*4500*/  @P3 STG.E.U16 desc[UR18][R30.64], R32 ;  /* 0x000000201e003986 */ /* 0x0003e2000c101512 */
[----:B------:R-:W-:Y:S01]  /*4510*/  ISETP.LT.AND P3, PT, R29, UR7, !P0 ;  /* 0x000000071d007c0c */ /* 0x000fe2000c761270 */
[----:B------:R-:W-:Y:S01]  /*4520*/  VIADD R29, R0, 0x6 ;  /* 0x00000006001d7836 */ /* 0x000fe20000000000 */
[----:B-1----:R-:W-:Y:S01]  /*4530*/  PRMT R31, R32, 0x7632, R31 ;  /* 0x00007632201f7816 */ /* 0x002fe2000000001f */
[C---:B------:R-:W-:Y:S01]  /*4540*/  VIADD R32, R40.reuse, UR6 ;  /* 0x0000000628207c36 */ /* 0x040fe20008000000 */
[----:B------:R-:W-:-:S03]  /*4550*/  LEA R30, P6, R40, R3, 0x1 ;  /* 0x00000003281e7211 */ /* 0x000fc600078c08ff */
[----:B------:R1:W-:Y:S01]  /*4560*/  @P2 STG.E.U16 desc[UR18][R36.64], R31 ;  /* 0x0000001f24002986 */ /* 0x0003e2000c101512 */
[----:B------:R-:W-:Y:S01]  /*4570*/  ISETP.LT.AND P2, PT, R29, UR7, !P0 ;  /* 0x000000071d007c0c */ /* 0x000fe2000c741270 */
[C---:B------:R-:W-:Y:S02]  /*4580*/  VIADD R29, R0.reuse, 0x7 ;  /* 0x00000007001d7836 */ /* 0x040fe40000000000 */
[----:B------:R2:W-:Y:S03]  /*4590*/  @P1 STG.E.U16 desc[UR18][R38.64], R33 ;  /* 0x0000002126001986 */ /* 0x0005e6000c101512 */
[----:B------:R-:W-:Y:S01]  /*45a0*/  ISETP.LT.AND P1, PT, R29, UR7, !P0 ;  /* 0x000000071d007c0c */ /* 0x000fe2000c721270 */
[----:B------:R-:W-:Y:S01]  /*45b0*/  VIADD R29, R0, 0x8 ;  /* 0x00000008001d7836 */ /* 0x000fe20000000000 */
[----:B-1----:R-:W-:Y:S01]  /*45c0*/  LEA.HI.X.SX32 R31, R40, R28, 0x1, P6 ;  /* 0x0000001c281f7211 */ /* 0x002fe200030f0eff */
[C---:B------:R-:W-:Y:S01]  /*45d0*/  VIADD R37, R32.reuse, UR6 ;  /* 0x0000000620257c36 */ /* 0x040fe20008000000 */
[----:B------:R-:W-:-:S02]  /*45e0*/  LEA R40, P6, R32, R3, 0x1 ;  /* 0x0000000320287211 */ /* 0x000fc400078c08ff */
[----:B--2---:R-:W-:Y:S02]  /*45f0*/  PRMT R39, R33, 0x7632, R39 ;  /* 0x0000763221277816 */ /* 0x004fe40000000027 */
[----:B------:R-:W-:-:S03]  /*4600*/  LEA.HI.X.SX32 R41, R32, R28, 0x1, P6 ;  /* 0x0000001c20297211 */ /* 0x000fc600030f0eff */
[----:B------:R1:W-:Y:S01]  /*4610*/  @P5 STG.E.U16 desc[UR18][R30.64], R39 ;  /* 0x000000271e005986 */ /* 0x0003e2000c101512 */
[----:B------:R-:W-:Y:S01]  /*4620*/  ISETP.LT.AND P5, PT, R29, UR7, !P0 ;  /* 0x000000071d007c0c */ /* 0x000fe2000c7a1270 */
[C---:B------:R-:W-:Y:S01]  /*4630*/  VIADD R29, R0.reuse, 0x9 ;  /* 0x00000009001d7836 */ /* 0x040fe20000000000 */
[CC--:B------:R-:W-:Y:S01]  /*4640*/  LEA R36, P6, R37.reuse, R3.reuse, 0x1 ;  /* 0x0000000325247211 */ /* 0x0c0fe200078c08ff */
[C---:B------:R-:W-:Y:S01]  /*4650*/  VIADD R33, R37.reuse, UR6 ;  /* 0x0000000625217c36 */ /* 0x040fe20008000000 */
[----:B------:R2:W-:Y:S02]  /*4660*/  @P4 STG.E.U16 desc[UR18][R40.64], R34 ;  /* 0x0000002228004986 */ /* 0x0005e4000c101512 */
[----:B------:R-:W-:Y:S02]  /*4670*/  LEA.HI.X.SX32 R37, R37, R28, 0x1, P6 ;  /* 0x0000001c25257211 */ /* 0x000fe400030f0eff */
[----:B------:R-:W-:Y:S01]  /*4680*/  ISETP.LT.AND P4, PT, R29, UR7, !P0 ;  /* 0x000000071d007c0c */ /* 0x000fe2000c781270 */
[----:B------:R-:W-:Y:S01]  /*4690*/  VIADD R29, R0, 0xa ;  /* 0x0000000a001d7836 */ /* 0x000fe20000000000 */
[C---:B------:R-:W-:Y:S01]  /*46a0*/  LEA R32, P6, R33.reuse, R3, 0x1 ;  /* 0x0000000321207211 */ /* 0x040fe200078c08ff */
[----:B-1----:R-:W-:Y:S01]  /*46b0*/  VIADD R31, R33, UR6 ;  /* 0x00000006211f7c36 */ /* 0x002fe20008000000 */
[----:B--2---:R-:W-:-:S02]  /*46c0*/  PRMT R41, R34, 0x7632, R41 ;  /* 0x0000763222297816 */ /* 0x004fc40000000029 */
[----:B------:R-:W-:-:S03]  /*46d0*/  LEA.HI.X.SX32 R33, R33, R28, 0x1, P6 ;  /* 0x0000001c21217211 */ /* 0x000fc600030f0eff */
[----:B------:R1:W-:Y:S01]  /*46e0*/  @P3 STG.E.U16 desc[UR18][R36.64], R41 ;  /* 0x0000002924003986 */ /* 0x0003e2000c101512 */
[----:B------:R-:W-:Y:S01]  /*46f0*/  ISETP.LT.AND P3, PT, R29, UR7, !P0 ;  /* 0x000000071d007c0c */ /* 0x000fe2000c761270 */
[C---:B------:R-:W-:Y:S01]  /*4700*/  VIADD R29, R0.reuse, 0xb ;  /* 0x0000000b001d7836 */ /* 0x040fe20000000000 */
[C---:B------:R-:W-:Y:S01]  /*4710*/  LEA R30, P6, R31.reuse, R3, 0x1 ;  /* 0x000000031f1e7211 */ /* 0x040fe200078c08ff */
[----:B------:R-:W-:Y:S01]  /*4720*/  VIADD R34, R31, UR6 ;  /* 0x000000061f227c36 */ /* 0x000fe20008000000 */
[----:B------:R2:W-:Y:S01]  /*4730*/  @P2 STG.E.U16 desc[UR18][R32.64], R35 ;  /* 0x0000002320002986 */ /* 0x0005e2000c101512 */
[----:B------:R-:W-:Y:S02]  /*4740*/  PRMT R40, R35, 0x7632, R40 ;  /* 0x0000763223287816 */ /* 0x000fe40000000028 */
[----:B------:R-:W-:Y:S01]  /*4750*/  ISETP.LT.AND P2, PT, R29, UR7, !P0 ;  /* 0x000000071d007c0c */ /* 0x000fe2000c741270 */
[----:B------:R-:W-:Y:S01]  /*4760*/  VIADD R29, R0, 0xc ;  /* 0x0000000c001d7836 */ /* 0x000fe20000000000 */
[----:B------:R-:W-:-:S02]  /*4770*/  LEA.HI.X.SX32 R31, R31, R28, 0x1, P6 ;  /* 0x0000001c1f1f7211 */ /* 0x000fc400030f0eff */
[CC--:B------:R-:W-:Y:S01]  /*4780*/  LEA R38, P6, R34.reuse, R3.reuse, 0x1 ;  /* 0x0000000322267211 */ /* 0x0c0fe200078c08ff */
[C---:B-1----:R-:W-:Y:S02]  /*4790*/  VIADD R37, R34.reuse, UR6 ;  /* 0x0000000622257c36 */ /* 0x042fe40008000000 */
[----:B------:R1:W-:Y:S01]  /*47a0*/  @P1 STG.E.U16 desc[UR18][R30.64], R40 ;  /* 0x000000281e001986 */ /* 0x0003e2000c101512 */
[----:B------:R-:W-:Y:S02]  /*47b0*/  LEA.HI.X.SX32 R39, R34, R28, 0x1, P6 ;  /* 0x0000001c22277211 */ /* 0x000fe400030f0eff */
[----:B------:R-:W-:Y:S01]  /*47c0*/  ISETP.LT.AND P1, PT, R29, UR7, !P0 ;  /* 0x000000071d007c0c */ /* 0x000fe2000c721270 */
[----:B------:R-:W-:Y:S01]  /*47d0*/  VIADD R29, R0, 0xd ;  /* 0x0000000d001d7836 */ /* 0x000fe20000000000 */
[C---:B------:R-:W-:Y:S01]  /*47e0*/  LEA R36, P6, R37.reuse, R3, 0x1 ;  /* 0x0000000325247211 */ /* 0x040fe200078c08ff */
[----:B--2---:R-:W-:Y:S01]  /*47f0*/  VIADD R33, R37, UR6 ;  /* 0x0000000625217c36 */ /* 0x004fe20008000000 */
[----:B---3--:R2:W-:Y:S01]  /*4800*/  @P5 STG.E.U16 desc[UR18][R38.64], R4 ;  /* 0x0000000426005986 */ /* 0x0085e2000c101512 */
[----:B------:R-:W-:-:S02]  /*4810*/  PRMT R35, R4, 0x7632, R35 ;  /* 0x0000763204237816 */ /* 0x000fc40000000023 */
[-C--:B------:R-:W-:Y:S02]  /*4820*/  LEA.HI.X.SX32 R37, R37, R28.reuse, 0x1, P6 ;  /* 0x0000001c25257211 */ /* 0x080fe400030f0eff */
[----:B------:R-:W-:Y:S01]  /*4830*/  ISETP.LT.AND P5, PT, R29, UR7, !P0 ;  /* 0x000000071d007c0c */ /* 0x000fe2000c7a1270 */
[C---:B------:R-:W-:Y:S01]  /*4840*/  VIADD R29, R0.reuse, 0xe ;  /* 0x0000000e001d7836 */ /* 0x040fe20000000000 */
[CC--:B------:R-:W-:Y:S01]  /*4850*/  LEA R32, P6, R33.reuse, R3.reuse, 0x1 ;  /* 0x0000000321207211 */ /* 0x0c0fe200078c08ff */
[C---:B-1----:R-:W-:Y:S01]  /*4860*/  VIADD R31, R33.reuse, UR6 ;  /* 0x00000006211f7c36 */ /* 0x042fe20008000000 */
[----:B------:R1:W-:Y:S02]  /*4870*/  @P4 STG.E.U16 desc[UR18][R36.64], R35 ;  /* 0x0000002324004986 */ /* 0x0003e4000c101512 */
[-C--:B------:R-:W-:Y:S01]  /*4880*/  LEA.HI.X.SX32 R33, R33, R28.reuse, 0x1, P6 ;  /* 0x0000001c21217211 */ /* 0x080fe200030f0eff */
[----:B--2---:R-:W-:Y:S01]  /*4890*/  VIADD R4, R0, 0xf ;  /* 0x0000000f00047836 */ /* 0x004fe20000000000 */
[----:B------:R-:W-:Y:S01]  /*48a0*/  ISETP.LT.AND P4, PT, R29, UR7, !P0 ;  /* 0x000000071d007c0c */ /* 0x000fe2000c781270 */
[C---:B------:R-:W-:Y:S01]  /*48b0*/  VIADD R29, R31.reuse, UR6 ;  /* 0x000000061f1d7c36 */ /* 0x040fe20008000000 */
[C---:B------:R-:W-:Y:S01]  /*48c0*/  LEA R30, P6, R31.reuse, R3, 0x1 ;  /* 0x000000031f1e7211 */ /* 0x040fe200078c08ff */
[----:B------:R2:W-:Y:S01]  /*48d0*/  @P3 STG.E.U16 desc[UR18][R32.64], R5 ;  /* 0x0000000520003986 */ /* 0x0005e2000c101512 */
[----:B------:R-:W-:Y:S01]  /*48e0*/  ISETP.LT.AND P3, PT, R4, UR7, !P0 ;  /* 0x0000000704007c0c */ /* 0x000fe2000c761270 */
[----:B------:R-:W-:Y:S01]  /*48f0*/  VIADD R4, R0, 0x10 ;  /* 0x0000001000047836 */ /* 0x000fe20000000000 */
[----:B------:R-:W-:-:S02]  /*4900*/  LEA.HI.X.SX32 R31, R31, R28, 0x1, P6 ;  /* 0x0000001c1f1f7211 */ /* 0x000fc400030f0eff */
[C---:B------:R-:W-:Y:S01]  /*4910*/  LEA R34, P6, R29.reuse, R3, 0x1 ;  /* 0x000000031d227211 */ /* 0x040fe200078c08ff */
[----:B-1----:R-:W-:Y:S01]  /*4920*/  VIADD R37, R29, UR6 ;  /* 0x000000061d257c36 */ /* 0x002fe20008000000 */
[----:B--2---:R-:W-:Y:S02]  /*4930*/  PRMT R33, R5, 0x7632, R33 ;  /* 0x0000763205217816 */ /* 0x004fe40000000021 */
[----:B------:R-:W-:-:S03]  /*4940*/  LEA.HI.X.SX32 R35, R29, R28, 0x1, P6 ;  /* 0x0000001c1d237211 */ /* 0x000fc600030f0eff */
[----:B------:R1:W-:Y:S01]  /*4950*/  @P2 STG.E.U16 desc[UR18][R30.64], R33 ;  /* 0x000000211e002986 */ /* 0x0003e2000c101512 */
[----:B------:R-:W-:Y:S01]  /*4960*/  ISETP.LT.AND P2, PT, R4, UR7, !P0 ;  /* 0x0000000704007c0c */ /* 0x000fe2000c741270 */
[C---:B------:R-:W-:Y:S01]  /*4970*/  VIADD R4, R0.reuse, 0x11 ;  /* 0x0000001100047836 */ /* 0x040fe20000000000 */
[CC--:B------:R-:W-:Y:S01]  /*4980*/  LEA R36, P6, R37.reuse, R3.reuse, 0x1 ;  /* 0x0000000325247211 */ /* 0x0c0fe200078c08ff */
[C---:B------:R-:W-:Y:S01]  /*4990*/  VIADD R5, R37.reuse, UR6 ;  /* 0x0000000625057c36 */ /* 0x040fe20008000000 */
[----:B------:R2:W-:Y:S01]  /*49a0*/  @P1 STG.E.U16 desc[UR18][R34.64], R6 ;  /* 0x0000000622001986 */ /* 0x0005e2000c101512 */
[----:B------:R-:W-:Y:S01]  /*49b0*/  VIADD R29, R0, 0x12 ;  /* 0x00000012001d7836 */ /* 0x000fe20000000000 */
[----:B------:R-:W-:Y:S02]  /*49c0*/  LEA.HI.X.SX32 R37, R37, R28, 0x1, P6 ;  /* 0x0000001c25257211 */ /* 0x000fe400030f0eff */
[----:B------:R-:W-:Y:S02]  /*49d0*/  ISETP.LT.AND P1, PT, R4, UR7, !P0 ;  /* 0x0000000704007c0c */ /* 0x000fe4000c721270 */
[C---:B------:R-:W-:Y:S01]  /*49e0*/  LEA R4, P6, R5.reuse, R3, 0x1 ;  /* 0x0000000305047211 */ /* 0x040fe200078c08ff */
[----:B-1----:R-:W-:Y:S01]  /*49f0*/  VIADD R31, R5, UR6 ;  /* 0x00000006051f7c36 */ /* 0x002fe20008000000 */
[----:B--2---:R-:W-:-:S02]  /*4a00*/  PRMT R35, R6, 0x7632, R35 ;  /* 0x0000763206237816 */ /* 0x004fc40000000023 */
[----:B------:R-:W-:-:S03]  /*4a10*/  LEA.HI.X.SX32 R5, R5, R28, 0x1, P6 ;  /* 0x0000001c05057211 */ /* 0x000fc600030f0eff */
[----:B------:R1:W-:Y:S01]  /*4a20*/  @P5 STG.E.U16 desc[UR18][R36.64], R35 ;  /* 0x0000002324005986 */ /* 0x0003e2000c101512 */
[----:B------:R-:W-:Y:S01]  /*4a30*/  ISETP.LT.AND P5, PT, R29, UR7, !P0 ;  /* 0x000000071d007c0c */ /* 0x000fe2000c7a1270 */
[C---:B------:R-:W-:Y:S01]  /*4a40*/  VIADD R29, R31.reuse, UR6 ;  /* 0x000000061f1d7c36 */ /* 0x040fe20008000000 */
[----:B------:R-:W-:Y:S01]  /*4a50*/  LEA R30, P6, R31, R3, 0x1 ;  /* 0x000000031f1e7211 */ /* 0x000fe200078c08ff */
[----:B------:R-:W-:-:S03]  /*4a60*/  VIADD R6, R0, 0x13 ;  /* 0x0000001300067836 */ /* 0x000fc60000000000 */
[-C--:B------:R-:W-:Y:S02]  /*4a70*/  LEA.HI.X.SX32 R31, R31, R28.reuse, 0x1, P6 ;  /* 0x0000001c1f1f7211 */ /* 0x080fe400030f0eff */
[CC--:B------:R-:W-:Y:S01]  /*4a80*/  LEA R32, P6, R29.reuse, R3.reuse, 0x1 ;  /* 0x000000031d207211 */ /* 0x0c0fe200078c08ff */
[----:B-1----:R-:W-:Y:S01]  /*4a90*/  VIADD R35, R29, UR6 ;  /* 0x000000061d237c36 */ /* 0x002fe20008000000 */
[----:B------:R-:W-:Y:S01]  /*4aa0*/  PRMT R36, R7, 0x7632, R36 ;  /* 0x0000763207247816 */ /* 0x000fe20000000024 */
[----:B------:R1:W-:Y:S01]  /*4ab0*/  @P4 STG.E.U16 desc[UR18][R4.64], R7 ;  /* 0x0000000704004986 */ /* 0x0003e2000c101512 */
[----:B------:R-:W-:Y:S02]  /*4ac0*/  LEA.HI.X.SX32 R33, R29, R28, 0x1, P6 ;  /* 0x0000001c1d217211 */ /* 0x000fe400030f0eff */
[----:B------:R-:W-:Y:S01]  /*4ad0*/  ISETP.LT.AND P4, PT, R6, UR7, !P0 ;  /* 0x0000000706007c0c */ /* 0x000fe2000c781270 */
[C---:B------:R-:W-:Y:S01]  /*4ae0*/  VIADD R6, R0.reuse, 0x14 ;  /* 0x0000001400067836 */ /* 0x040fe20000000000 */
[----:B------:R-:W-:Y:S01]  /*4af0*/  LEA R34, P6, R35, R3, 0x1 ;  /* 0x0000000323227211 */ /* 0x000fe200078c08ff */
[----:B------:R-:W-:Y:S01]  /*4b00*/  @P3 STG.E.U16 desc[UR18][R30.64], R36 ;  /* 0x000000241e003986 */ /* 0x000fe2000c101512 */
[----:B-1----:R-:W-:-:S02]  /*4b10*/  VIADD R4, R0, 0x15 ;  /* 0x0000001500047836 */ /* 0x002fc40000000000 */
[C---:B------:R-:W-:Y:S01]  /*4b20*/  VIADD R5, R35.reuse, UR6 ;  /* 0x0000000623057c36 */ /* 0x040fe20008000000 */
[----:B----4-:R1:W-:Y:S01]  /*4b30*/  @P2 STG.E.U16 desc[UR18][R32.64], R8 ;  /* 0x0000000820002986 */ /* 0x0103e2000c101512 */
[-C--:B------:R-:W-:Y:S02]  /*4b40*/  LEA.HI.X.SX32 R35, R35, R28.reuse, 0x1, P6 ;  /* 0x0000001c23237211 */ /* 0x080fe400030f0eff */
[----:B------:R-:W-:Y:S02]  /*4b50*/  ISETP.LT.AND P2, PT, R4, UR7, !P0 ;  /* 0x0000000704007c0c */ /* 0x000fe4000c741270 */
[----:B------:R-:W-:Y:S01]  /*4b60*/  ISETP.LT.AND P3, PT, R6, UR7, !P0 ;  /* 0x0000000706007c0c */ /* 0x000fe2000c761270 */
[----:B------:R-:W-:Y:S01]  /*4b70*/  VIADD R6, R0, 0x16 ;  /* 0x0000001600067836 */ /* 0x000fe20000000000 */
[C---:B------:R-:W-:Y:S01]  /*4b80*/  LEA R4, P6, R5.reuse, R3, 0x1 ;  /* 0x0000000305047211 */ /* 0x040fe200078c08ff */
[C---:B------:R-:W-:Y:S01]  /*4b90*/  VIADD R29, R5.reuse, UR6 ;  /* 0x00000006051d7c36 */ /* 0x040fe20008000000 */
[----:B-1----:R-:W-:Y:S01]  /*4ba0*/  PRMT R33, R8, 0x7632, R33 ;  /* 0x0000763208217816 */ /* 0x002fe20000000021 */
[----:B------:R-:W-:Y:S01]  /*4bb0*/  VIADD R7, R0, 0x17 ;  /* 0x0000001700077836 */ /* 0x000fe20000000000 */
[----:B------:R-:W-:Y:S01]  /*4bc0*/  LEA.HI.X.SX32 R5, R5, R28, 0x1, P6 ;  /* 0x0000001c05057211 */ /* 0x000fe200030f0eff */
[----:B------:R-:W-:-:S02]  /*4bd0*/  VIADD R31, R29, UR6 ;  /* 0x000000061d1f7c36 */ /* 0x000fc40008000000 */
[----:B------:R1:W-:Y:S01]  /*4be0*/  @P1 STG.E.U16 desc[UR18][R34.64], R33 ;  /* 0x0000002122001986 */ /* 0x0003e2000c101512 */
[----:B------:R-:W-:Y:S02]  /*4bf0*/  ISETP.LT.AND P1, PT, R6, UR7, !P0 ;  /* 0x0000000706007c0c */ /* 0x000fe4000c721270 */
[-C--:B------:R-:W-:Y:S01]  /*4c00*/  LEA R6, P6, R29, R3.reuse, 0x1 ;  /* 0x000000031d067211 */ /* 0x080fe200078c08ff */
[----:B------:R2:W-:Y:S01]  /*4c10*/  @P5 STG.E.U16 desc[UR18][R4.64], R9 ;  /* 0x0000000904005986 */ /* 0x0005e2000c101512 */
[----:B------:R-:W-:Y:S02]  /*4c20*/  ISETP.LT.AND P5, PT, R7, UR7, !P0 ;  /* 0x0000000707007c0c */ /* 0x000fe4000c7a1270 */
[----:B------:R-:W-:Y:S01]  /*4c30*/  LEA.HI.X.SX32 R7, R29, R28, 0x1, P6 ;  /* 0x0000001c1d077211 */ /* 0x000fe200030f0eff */
[C---:B------:R-:W-:Y:S01]  /*4c40*/  VIADD R29, R31.reuse, UR6 ;  /* 0x000000061f1d7c36 */ /* 0x040fe20008000000 */
[----:B------:R-:W-:Y:S02]  /*4c50*/  LEA R30, P6, R31, R3, 0x1 ;  /* 0x000000031f1e7211 */ /* 0x000fe400078c08ff */
[----:B-1----:R-:W-:-:S02]  /*4c60*/  PRMT R33, R9, 0x7632, R33 ;  /* 0x0000763209217816 */ /* 0x002fc40000000021 */
[----:B------:R-:W-:Y:S01]  /*4c70*/  LEA.HI.X.SX32 R31, R31, R28, 0x1, P6 ;  /* 0x0000001c1f1f7211 */ /* 0x000fe200030f0eff */
[C---:B--2---:R-:W-:Y:S01]  /*4c80*/  VIADD R4, R0.reuse, 0x19 ;  /* 0x0000001900047836 */ /* 0x044fe20000000000 */
[C---:B------:R-:W-:Y:S01]  /*4c90*/  LEA R32, P6, R29.reuse, R3, 0x1 ;  /* 0x000000031d207211 */ /* 0x040fe200078c08ff */
[----:B------:R-:W-:Y:S01]  /*4ca0*/  VIADD R5, R29, UR6 ;  /* 0x000000061d057c36 */ /* 0x000fe20008000000 */
[----:B------:R1:W-:Y:S01]  /*4cb0*/  @P4 STG.E.U16 desc[UR18][R6.64], R33 ;  /* 0x0000002106004986 */ /* 0x0003e2000c101512 */
[----:B------:R-:W-:-:S03]  /*4cc0*/  VIADD R8, R0, 0x18 ;  /* 0x0000001800087836 */ /* 0x000fc60000000000 */
[----:B------:R2:W-:Y:S01]  /*4cd0*/  @P3 STG.E.U16 desc[UR18][R30.64], R10 ;  /* 0x0000000a1e003986 */ /* 0x0005e2000c101512 */
[----:B------:R-:W-:Y:S01]  /*4ce0*/  ISETP.LT.AND P3, PT, R4, UR7, !P0 ;  /* 0x0000000704007c0c */ /* 0x000fe2000c761270 */
[----:B------:R-:W-:Y:S01]  /*4cf0*/  VIADD R9, R5, UR6 ;  /* 0x0000000605097c36 */ /* 0x000fe20008000000 */
[-C--:B-1----:R-:W-:Y:S02]  /*4d00*/  LEA.HI.X.SX32 R33, R29, R28.reuse, 0x1, P6 ;  /* 0x0000001c1d217211 */ /* 0x082fe400030f0eff */
[CC--:B------:R-:W-:Y:S02]  /*4d10*/  LEA R4, P6, R5.reuse, R3.reuse, 0x1 ;  /* 0x0000000305047211 */ /* 0x0c0fe400078c08ff */
[----:B--2---:R-:W-:Y:S01]  /*4d20*/  PRMT R31, R10, 0x7632, R31 ;  /* 0x000076320a1f7816 */ /* 0x004fe2000000001f */
[----:B------:R-:W-:Y:S01]  /*4d30*/  VIADD R7, R0, 0x1b ;  /* 0x0000001b00077836 */ /* 0x000fe20000000000 */
[----:B------:R-:W-:Y:S02]  /*4d40*/  LEA.HI.X.SX32 R5, R5, R28, 0x1, P6 ;  /* 0x0000001c05057211 */ /* 0x000fe400030f0eff */
[----:B------:R-:W-:Y:S01]  /*4d50*/  ISETP.LT.AND P4, PT, R8, UR7, !P0 ;  /* 0x0000000708007c0c */ /* 0x000fe2000c781270 */
[----:B------:R-:W-:Y:S01]  /*4d60*/  VIADD R8, R0, 0x1a ;  /* 0x0000001a00087836 */ /* 0x000fe20000000000 */
[C---:B------:R-:W-:Y:S01]  /*4d70*/  LEA R6, P6, R9.reuse, R3, 0x1 ;  /* 0x0000000309067211 */ /* 0x040fe200078c08ff */
[----:B------:R-:W-:Y:S01]  /*4d80*/  VIADD R29, R9, UR6 ;  /* 0x00000006091d7c36 */ /* 0x000fe20008000000 */
[----:B------:R1:W-:Y:S02]  /*4d90*/  @P2 STG.E.U16 desc[UR18][R32.64], R31 ;  /* 0x0000001f20002986 */ /* 0x0003e4000c101512 */
[----:B------:R-:W-:-:S02]  /*4da0*/  ISETP.LT.AND P2, PT, R8, UR7, !P0 ;  /* 0x0000000708007c0c */ /* 0x000fc4000c741270 */
[----:B------:R2:W-:Y:S01]  /*4db0*/  @P1 STG.E.U16 desc[UR18][R4.64], R11 ;  /* 0x0000000b04001986 */ /* 0x0005e2000c101512 */
[----:B------:R-:W-:Y:S02]  /*4dc0*/  ISETP.LT.AND P1, PT, R7, UR7, !P0 ;  /* 0x0000000707007c0c */ /* 0x000fe4000c721270 */
[-C--:B------:R-:W-:Y:S02]  /*4dd0*/  LEA.HI.X.SX32 R7, R9, R28.reuse, 0x1, P6 ;  /* 0x0000001c09077211 */ /* 0x080fe400030f0eff */
[CC--:B------:R-:W-:Y:S01]  /*4de0*/  LEA R8, P6, R29.reuse, R3.reuse, 0x1 ;  /* 0x000000031d087211 */ /* 0x0c0fe200078c08ff */
[----:B-1----:R-:W-:Y:S01]  /*4df0*/  VIADD R31, R29, UR6 ;  /* 0x000000061d1f7c36 */ /* 0x002fe20008000000 */
[----:B------:R-:W-:Y:S02]  /*4e00*/  PRMT R32, R11, 0x7632, R32 ;  /* 0x000076320b207816 */ /* 0x000fe40000000020 */
[-C--:B------:R-:W-:Y:S01]  /*4e10*/  LEA.HI.X.SX32 R9, R29, R28.reuse, 0x1, P6 ;  /* 0x0000001c1d097211 */ /* 0x080fe200030f0eff */
[C---:B--2---:R-:W-:Y:S01]  /*4e20*/  VIADD R4, R0.reuse, 0x1d ;  /* 0x0000001d00047836 */ /* 0x044fe20000000000 */
[C---:B------:R-:W-:Y:S01]  /*4e30*/  LEA R30, P6, R31.reuse, R3, 0x1 ;  /* 0x000000031f1e7211 */ /* 0x040fe200078c08ff */
[C---:B------:R-:W-:Y:S01]  /*4e40*/  VIADD R5, R31.reuse, UR6 ;  /* 0x000000061f057c36 */ /* 0x040fe20008000000 */
[----:B------:R1:W-:Y:S01]  /*4e50*/  @P5 STG.E.U16 desc[UR18][R6.64], R32 ;  /* 0x0000002006005986 */ /* 0x0003e2000c101512 */
[----:B------:R-:W-:Y:S01]  /*4e60*/  VIADD R10, R0, 0x1c ;  /* 0x0000001c000a7836 */ /* 0x000fe20000000000 */
[----:B------:R-:W-:-:S02]  /*4e70*/  LEA.HI.X.SX32 R31, R31, R28, 0x1, P6 ;  /* 0x0000001c1f1f7211 */ /* 0x000fc400030f0eff */
[----:B------:R2:W-:Y:S01]  /*4e80*/  @P4 STG.E.U16 desc[UR18][R8.64], R12 ;  /* 0x0000000c08004986 */ /* 0x0005e2000c101512 */
[----:B------:R-:W-:Y:S02]  /*4e90*/  ISETP.LT.AND P4, PT, R4, UR7, !P0 ;  /* 0x0000000704007c0c */ /* 0x000fe4000c781270 */
[CC--:B------:R-:W-:Y:S01]  /*4ea0*/  LEA R4, P6, R5.reuse, R3.reuse, 0x1 ;  /* 0x0000000305047211 */ /* 0x0c0fe200078c08ff */
[C---:B------:R-:W-:Y:S01]  /*4eb0*/  VIADD R11, R5.reuse, UR6 ;  /* 0x00000006050b7c36 */ /* 0x040fe20008000000 */
[----:B------:R-:W-:Y:S02]  /*4ec0*/  PRMT R29, R12, 0x7632, R29 ;  /* 0x000076320c1d7816 */ /* 0x000fe4000000001d */
[----:B------:R-:W-:Y:S01]  /*4ed0*/  LEA.HI.X.SX32 R5, R5, R28, 0x1, P6 ;  /* 0x0000001c05057211 */ /* 0x000fe200030f0eff */
[----:B-1----:R-:W-:Y:S01]  /*4ee0*/  VIADD R7, R0, 0x1f ;  /* 0x0000001f00077836 */ /* 0x002fe20000000000 */
[----:B------:R-:W-:Y:S01]  /*4ef0*/  ISETP.LT.AND P5, PT, R10, UR7, !P0 ;  /* 0x000000070a007c0c */ /* 0x000fe2000c7a1270 */
[----:B------:R-:W-:Y:S01]  /*4f00*/  VIADD R10, R0, 0x1e ;  /* 0x0000001e000a7836 */ /* 0x000fe20000000000 */
[C---:B------:R-:W-:Y:S01]  /*4f10*/  LEA R6, P6, R11.reuse, R3, 0x1 ;  /* 0x000000030b067211 */ /* 0x040fe200078c08ff */
[----:B--2---:R-:W-:Y:S01]  /*4f20*/  VIADD R9, R11, UR6 ;  /* 0x000000060b097c36 */ /* 0x004fe20008000000 */
[----:B------:R1:W-:Y:S02]  /*4f30*/  @P3 STG.E.U16 desc[UR18][R30.64], R29 ;  /* 0x0000001d1e003986 */ /* 0x0003e4000c101512 */
[----:B------:R-:W-:-:S02]  /*4f40*/  ISETP.LT.AND P3, PT, R10, UR7, !P0 ;  /* 0x000000070a007c0c */ /* 0x000fc4000c761270 */
[----:B------:R2:W-:Y:S01]  /*4f50*/  @P2 STG.E.U16 desc[UR18][R4.64], R13 ;  /* 0x0000000d04002986 */ /* 0x0005e2000c101512 */
[----:B------:R-:W-:Y:S01]  /*4f60*/  ISETP.LT.AND P2, PT, R7, UR7, !P0 ;  /* 0x0000000707007c0c */ /* 0x000fe2000c741270 */
[C---:B------:R-:W-:Y:S01]  /*4f70*/  VIADD R10, R0.reuse, 0x20 ;  /* 0x00000020000a7836 */ /* 0x040fe20000000000 */
[-C--:B------:R-:W-:Y:S01]  /*4f80*/  LEA.HI.X.SX32 R7, R11, R28.reuse, 0x1, P6 ;  /* 0x0000001c0b077211 */ /* 0x080fe200030f0eff */
[C---:B------:R-:W-:Y:S01]  /*4f90*/  VIADD R11, R9.reuse, UR6 ;  /* 0x00000006090b7c36 */ /* 0x040fe20008000000 */
[----:B------:R-:W-:Y:S02]  /*4fa0*/  LEA R8, P6, R9, R3, 0x1 ;  /* 0x0000000309087211 */ /* 0x000fe400078c08ff */
[----:B-1----:R-:W-:Y:S02]  /*4fb0*/  PRMT R29, R13, 0x7632, R29 ;  /* 0x000076320d1d7816 */ /* 0x002fe4000000001d */
[----:B------:R-:W-:Y:S01]  /*4fc0*/  LEA.HI.X.SX32 R9, R9, R28, 0x1, P6 ;  /* 0x0000001c09097211 */ /* 0x000fe200030f0eff */
[----:B--2---:R-:W-:-:S02]  /*4fd0*/  VIADD R4, R0, 0x21 ;  /* 0x0000002100047836 */ /* 0x004fc40000000000 */
[----:B------:R1:W-:Y:S01]  /*4fe0*/  @P1 STG.E.U16 desc[UR18][R6.64], R29 ;  /* 0x0000001d06001986 */ /* 0x0003e2000c101512 */
[----:B------:R-:W-:Y:S01]  /*4ff0*/  ISETP.LT.AND P1, PT, R10, UR7, !P0 ;  /* 0x000000070a007c0c */ /* 0x000fe2000c721270 */
[C---:B------:R-:W-:Y:S01]  /*5000*/  VIADD R5, R11.reuse, UR6 ;  /* 0x000000060b057c36 */ /* 0x040fe20008000000 */
[CC--:B------:R-:W-:Y:S01]  /*5010*/  LEA R10, P6, R11.reuse, R3.reuse, 0x1 ;  /* 0x000000030b0a7211 */ /* 0x0c0fe200078c08ff */
[----:B------:R2:W-:Y:S01]  /*5020*/  @P5 STG.E.U16 desc[UR18][R8.64], R14 ;  /* 0x0000000e08005986 */ /* 0x0005e2000c101512 */
[----:B------:R-:W-:Y:S02]  /*5030*/  ISETP.LT.AND P5, PT, R4, UR7, !P0 ;  /* 0x0000000704007c0c */ /* 0x000fe4000c7a1270 */
[-C--:B------:R-:W-:Y:S02]  /*5040*/  LEA.HI.X.SX32 R11, R11, R28.reuse, 0x1, P6 ;  /* 0x0000001c0b0b7211 */ /* 0x080fe400030f0eff */
[C---:B------:R-:W-:Y:S01]  /*5050*/  LEA R4, P6, R5.reuse, R3, 0x1 ;  /* 0x0000000305047211 */ /* 0x040fe200078c08ff */
[C---:B------:R-:W-:Y:S01]  /*5060*/  VIADD R13, R5.reuse, UR6 ;  /* 0x00000006050d7c36 */ /* 0x040fe20008000000 */
[----:B------:R-:W-:Y:S01]  /*5070*/  PRMT R30, R14, 0x7632, R30 ;  /* 0x000076320e1e7816 */ /* 0x000fe2000000001e */
[----:B-1----:R-:W-:Y:S01]  /*5080*/  VIADD R7, R0, 0x23 ;  /* 0x0000002300077836 */ /* 0x002fe20000000000 */
[----:B------:R-:W-:-:S02]  /*5090*/  LEA.HI.X.SX32 R5, R5, R28, 0x1, P6 ;  /* 0x0000001c05057211 */ /* 0x000fc400030f0eff */
[C---:B------:R-:W-:Y:S01]  /*50a0*/  LEA R6, P6, R13.reuse, R3, 0x1 ;  /* 0x000000030d067211 */ /* 0x040fe200078c08ff */
[----:B------:R1:W-:Y:S01]  /*50b0*/  @P4 STG.E.U16 desc[UR18][R10.64], R30 ;  /* 0x0000001e0a004986 */ /* 0x0003e2000c101512 */
[----:B--2---:R-:W-:-:S03]  /*50c0*/  VIADD R9, R13, UR6 ;  /* 0x000000060d097c36 */ /* 0x004fc60008000000 */
[----:B------:R2:W-:Y:S01]  /*50d0*/  @P3 STG.E.U16 desc[UR18][R4.64], R15 ;  /* 0x0000000f04003986 */ /* 0x0005e2000c101512 */
[----:B------:R-:W-:Y:S02]  /*50e0*/  ISETP.LT.AND P3, PT, R7, UR7, !P0 ;  /* 0x0000000707007c0c */ /* 0x000fe4000c761270 */
[----:B------:R-:W-:Y:S02]  /*50f0*/  LEA.HI.X.SX32 R7, R13, R28, 0x1, P6 ;  /* 0x0000001c0d077211 */ /* 0x000fe400030f0eff */
[----:B------:R-:W-:Y:S02]  /*5100*/  PRMT R13, R15, 0x7632, R13 ;  /* 0x000076320f0d7816 */ /* 0x000fe4000000000d */
[C---:B------:R-:W-:Y:S01]  /*5110*/  LEA R8, P6, R9.reuse, R3, 0x1 ;  /* 0x0000000309087211 */ /* 0x040fe200078c08ff */
[----:B-1----:R-:W-:Y:S02]  /*5120*/  VIADD R10, R0, 0x24 ;  /* 0x00000024000a7836 */ /* 0x002fe40000000000 */
[----:B------:R-:W-:-:S02]  /*5130*/  VIADD R11, R9, UR6 ;  /* 0x00000006090b7c36 */ /* 0x000fc40008000000 */
[----:B------:R-:W-:Y:S01]  /*5140*/  VIADD R12, R0, 0x22 ;  /* 0x00000022000c7836 */ /* 0x000fe20000000000 */
[-C--:B------:R-:W-:Y:S01]  /*5150*/  LEA.HI.X.SX32 R9, R9, R28.reuse, 0x1, P6 ;  /* 0x0000001c09097211 */ /* 0x080fe200030f0eff */
[----:B------:R1:W-:Y:S01]  /*5160*/  @P2 STG.E.U16 desc[UR18][R6.64], R13 ;  /* 0x0000000d06002986 */ /* 0x0003e2000c101512 */
[----:B------:R-:W-:Y:S01]  /*5170*/  ISETP.LT.AND P2, PT, R10, UR7, !P0 ;  /* 0x000000070a007c0c */ /* 0x000fe2000c741270 */
[----:B--2---:R-:W-:Y:S01]  /*5180*/  VIADD R4, R0, 0x25 ;  /* 0x0000002500047836 */ /* 0x004fe20000000000 */
[C---:B------:R-:W-:Y:S01]  /*5190*/  LEA R10, P6, R11.reuse, R3, 0x1 ;  /* 0x000000030b0a7211 */ /* 0x040fe200078c08ff */
[C---:B------:R-:W-:Y:S01]  /*51a0*/  VIADD R5, R11.reuse, UR6 ;  /* 0x000000060b057c36 */ /* 0x040fe20008000000 */
[----:B------:R-:W-:Y:S01]  /*51b0*/  ISETP.LT.AND P4, PT, R12, UR7, !P0 ;  /* 0x000000070c007c0c */ /* 0x000fe2000c781270 */
[----:B------:R2:W-:Y:S01]  /*51c0*/  @P1 STG.E.U16 desc[UR18][R8.64], R16 ;  /* 0x0000001008001986 */ /* 0x0005e2000c101512 */
[----:B------:R-:W-:Y:S02]  /*51d0*/  LEA.HI.X.SX32 R11, R11, R28, 0x1, P6 ;  /* 0x0000001c0b0b7211 */ /* 0x000fe400030f0eff */
[----:B------:R-:W-:-:S02]  /*51e0*/  ISETP.LT.AND P1, PT, R4, UR7, !P0 ;  /* 0x0000000704007c0c */ /* 0x000fc4000c721270 */
[CC--:B------:R-:W-:Y:S01]  /*51f0*/  LEA R4, P6, R5.reuse, R3.reuse, 0x1 ;  /* 0x0000000305047211 */ /* 0x0c0fe200078c08ff */
[C---:B-1----:R-:W-:Y:S01]  /*5200*/  VIADD R13, R5.reuse, UR6 ;  /* 0x00000006050d7c36 */ /* 0x042fe20008000000 */
[----:B------:R-:W-:Y:S01]  /*5210*/  PRMT R14, R16, 0x7632, R14 ;  /* 0x00007632100e7816 */ /* 0x000fe2000000000e */
[----:B------:R-:W-:Y:S01]  /*5220*/  VIADD R7, R0, 0x27 ;  /* 0x0000002700077836 */ /* 0x000fe20000000000 */
[----:B------:R-:W-:Y:S02]  /*5230*/  LEA.HI.X.SX32 R5, R5, R28, 0x1, P6 ;  /* 0x0000001c05057211 */ /* 0x000fe400030f0eff */
        /* <DEDUP_REMOVED lines=83> */
[-C--:B------:R-:W-:Y:S02]  /*5770*/  LEA.HI.X.SX32 R7, R13, R28.reuse, 0x1, P6 ;  /* 0x0000001c0d077211 */ /* 0x080fe400030f0eff */
[----:B------:R-:W-:Y:S02]  /*5780*/  PRMT R13, R27, 0x7632, R13 ;  /* 0x000076321b0d7816 */ /* 0x000fe4000000000d */
[C---:B------:R-:W-:Y:S01]  /*5790*/  LEA R8, P6, R9.reuse, R3, 0x1 ;  /* 0x0000000309087211 */ /* 0x040fe200078c08ff */
[C---:B-1----:R-:W-:Y:S02]  /*57a0*/  VIADD R10, R0.reuse, 0x34 ;  /* 0x00000034000a7836 */ /* 0x042fe40000000000 */
[C---:B------:R-:W-:Y:S01]  /*57b0*/  VIADD R11, R9.reuse, UR6 ;  /* 0x00000006090b7c36 */ /* 0x040fe20008000000 */
[----:B------:R1:W-:Y:S01]  /*57c0*/  @P1 STG.E.U16 desc[UR18][R6.64], R13 ;  /* 0x0000000d06001986 */ /* 0x0003e2000c101512 */
[----:B------:R-:W-:Y:S01]  /*57d0*/  VIADD R12, R0, 0x32 ;  /* 0x00000032000c7836 */ /* 0x000fe20000000000 */
[----:B------:R-:W-:Y:S01]  /*57e0*/  LEA.HI.X.SX32 R9, R9, R28, 0x1, P6 ;  /* 0x0000001c09097211 */ /* 0x000fe200030f0eff */
[----:B--2---:R-:W-:Y:S01]  /*57f0*/  VIADD R5, R11, UR6 ;  /* 0x000000060b057c36 */ /* 0x004fe20008000000 */
[----:B------:R-:W-:-:S02]  /*5800*/  ISETP.LT.AND P1, PT, R10, UR7, !P0 ;  /* 0x000000070a007c0c */ /* 0x000fc4000c721270 */
[CC--:B------:R-:W-:Y:S01]  /*5810*/  LEA R10, P6, R11.reuse, R3.reuse, 0x1 ;  /* 0x000000030b0a7211 */ /* 0x0c0fe200078c08ff */
[----:B------:R-:W-:Y:S01]  /*5820*/  VIADD R4, R0, 0x35 ;  /* 0x0000003500047836 */ /* 0x000fe20000000000 */
[----:B------:R-:W-:Y:S02]  /*5830*/  ISETP.LT.AND P3, PT, R12, UR7, !P0 ;  /* 0x000000070c007c0c */ /* 0x000fe4000c761270 */
[-C--:B------:R-:W-:Y:S01]  /*5840*/  LEA.HI.X.SX32 R11, R11, R28.reuse, 0x1, P6 ;  /* 0x0000001c0b0b7211 */ /* 0x080fe200030f0eff */
[----:B0-----:R0:W-:Y:S01]  /*5850*/  @P5 STG.E.U16 desc[UR18][R8.64], R20 ;  /* 0x0000001408005986 */ /* 0x0011e2000c101512 */
[C---:B------:R-:W-:Y:S02]  /*5860*/  LEA R12, P6, R5.reuse, R3, 0x1 ;  /* 0x00000003050c7211 */ /* 0x040fe400078c08ff */
[----:B------:R-:W-:Y:S01]  /*5870*/  ISETP.LT.AND P5, PT, R4, UR7, !P0 ;  /* 0x0000000704007c0c */ /* 0x000fe2000c7a1270 */
[----:B------:R-:W-:Y:S01]  /*5880*/  VIADD R4, R0, 0x36 ;  /* 0x0000003600047836 */ /* 0x000fe20000000000 */
[C---:B-1----:R-:W-:Y:S01]  /*5890*/  LEA.HI.X.SX32 R13, R5.reuse, R28, 0x1, P6 ;  /* 0x0000001c050d7211 */ /* 0x042fe200030f0eff */
[----:B------:R-:W-:Y:S01]  /*58a0*/  VIADD R5, R5, UR6 ;  /* 0x0000000605057c36 */ /* 0x000fe20008000000 */
[----:B0-----:R-:W-:-:S04]  /*58b0*/  PRMT R9, R20, 0x7632, R9 ;  /* 0x0000763214097816 */ /* 0x001fc80000000009 */
[C---:B------:R-:W-:Y:S01]  /*58c0*/  LEA R8, P6, R5.reuse, R3, 0x1 ;  /* 0x0000000305087211 */ /* 0x040fe200078c08ff */
[----:B------:R0:W-:Y:S01]  /*58d0*/  @P4 STG.E.U16 desc[UR18][R10.64], R9 ;  /* 0x000000090a004986 */ /* 0x0001e2000c101512 */
[----:B------:R-:W-:Y:S01]  /*58e0*/  ISETP.LT.AND P4, PT, R4, UR7, !P0 ;  /* 0x0000000704007c0c */ /* 0x000fe2000c781270 */
[----:B------:R-:W-:Y:S02]  /*58f0*/  VIADD R4, R0, 0x37 ;  /* 0x0000003700047836 */ /* 0x000fe40000000000 */
[----:B------:R1:W-:Y:S01]  /*5900*/  @P3 STG.E.U16 desc[UR18][R12.64], R21 ;  /* 0x000000150c003986 */ /* 0x0003e2000c101512 */
[C---:B------:R-:W-:Y:S02]  /*5910*/  VIADD R15, R5.reuse, UR6 ;  /* 0x00000006050f7c36 */ /* 0x040fe40008000000 */
[----:B------:R-:W-:Y:S02]  /*5920*/  ISETP.LT.AND P3, PT, R4, UR7, !P0 ;  /* 0x0000000704007c0c */ /* 0x000fe4000c761270 */
[----:B0-----:R-:W-:-:S02]  /*5930*/  LEA.HI.X.SX32 R9, R5, R28, 0x1, P6 ;  /* 0x0000001c05097211 */ /* 0x001fc400030f0eff */
[----:B------:R0:W2:Y:S01]  /*5940*/  LDS.128 R4, [R2] ;  /* 0x0000000002047984 */ /* 0x0000a20000000c00 */
[CC--:B------:R-:W-:Y:S01]  /*5950*/  LEA R10, P6, R15.reuse, R3.reuse, 0x1 ;  /* 0x000000030f0a7211 */ /* 0x0c0fe200078c08ff */
[----:B------:R-:W-:Y:S01]  /*5960*/  VIADD R16, R15, UR6 ;  /* 0x000000060f107c36 */ /* 0x000fe20008000000 */
[----:B------:R-:W-:Y:S01]  /*5970*/  PRMT R17, R21, 0x7632, R17 ;  /* 0x0000763215117816 */ /* 0x000fe20000000011 */
[C---:B-1----:R-:W-:Y:S01]  /*5980*/  VIADD R13, R0.reuse, 0x39 ;  /* 0x00000039000d7836 */ /* 0x042fe20000000000 */
[----:B------:R-:W-:Y:S01]  /*5990*/  LEA.HI.X.SX32 R11, R15, R28, 0x1, P6 ;  /* 0x0000001c0f0b7211 */ /* 0x000fe200030f0eff */
[----:B------:R-:W-:Y:S01]  /*59a0*/  VIADD R14, R0, 0x38 ;  /* 0x00000038000e7836 */ /* 0x000fe20000000000 */
[C---:B------:R-:W-:Y:S01]  /*59b0*/  LEA R12, P6, R16.reuse, R3, 0x1 ;  /* 0x00000003100c7211 */ /* 0x040fe200078c08ff */
[----:B------:R1:W-:Y:S01]  /*59c0*/  @P2 STG.E.U16 desc[UR18][R8.64], R17 ;  /* 0x0000001108002986 */ /* 0x0003e2000c101512 */
[----:B------:R-:W-:-:S03]  /*59d0*/  VIADD R15, R16, UR6 ;  /* 0x00000006100f7c36 */ /* 0x000fc60008000000 */
[----:B------:R3:W-:Y:S01]  /*59e0*/  @P1 STG.E.U16 desc[UR18][R10.64], R22 ;  /* 0x000000160a001986 */ /* 0x0007e2000c101512 */
[----:B------:R-:W-:Y:S02]  /*59f0*/  ISETP.LT.AND P1, PT, R13, UR7, !P0 ;  /* 0x000000070d007c0c */ /* 0x000fe4000c721270 */
[-C--:B------:R-:W-:Y:S01]  /*5a00*/  LEA.HI.X.SX32 R13, R16, R28.reuse, 0x1, P6 ;  /* 0x0000001c100d7211 */ /* 0x080fe200030f0eff */
[----:B0-----:R-:W-:Y:S01]  /*5a10*/  VIADD R2, R0, 0x3a ;  /* 0x0000003a00027836 */ /* 0x001fe20000000000 */
[----:B------:R-:W-:Y:S02]  /*5a20*/  PRMT R16, R22, 0x7632, R16 ;  /* 0x0000763216107816 */ /* 0x000fe40000000010 */
[----:B------:R-:W-:Y:S01]  /*5a30*/  ISETP.LT.AND P2, PT, R14, UR7, !P0 ;  /* 0x000000070e007c0c */ /* 0x000fe2000c741270 */
[C---:B-1----:R-:W-:Y:S01]  /*5a40*/  VIADD R9, R15.reuse, UR6 ;  /* 0x000000060f097c36 */ /* 0x042fe20008000000 */
[CC--:B------:R-:W-:Y:S01]  /*5a50*/  LEA R14, P6, R15.reuse, R3.reuse, 0x1 ;  /* 0x000000030f0e7211 */ /* 0x0c0fe200078c08ff */
[----:B------:R0:W-:Y:S01]  /*5a60*/  @P5 STG.E.U16 desc[UR18][R12.64], R16 ;  /* 0x000000100c005986 */ /* 0x0001e2000c101512 */
[----:B------:R-:W-:Y:S01]  /*5a70*/  ISETP.LT.AND P5, PT, R2, UR7, !P0 ;  /* 0x0000000702007c0c */ /* 0x000fe2000c7a1270 */
[----:B------:R-:W-:Y:S01]  /*5a80*/  VIADD R2, R0, 0x3b ;  /* 0x0000003b00027836 */ /* 0x000fe20000000000 */
[----:B------:R-:W-:Y:S01]  /*5a90*/  LEA.HI.X.SX32 R15, R15, R28, 0x1, P6 ;  /* 0x0000001c0f0f7211 */ /* 0x000fe200030f0eff */
[C---:B---3--:R-:W-:Y:S01]  /*5aa0*/  VIADD R11, R9.reuse, UR6 ;  /* 0x00000006090b7c36 */ /* 0x048fe20008000000 */
[----:B------:R-:W-:-:S02]  /*5ab0*/  LEA R8, P6, R9, R3, 0x1 ;  /* 0x0000000309087211 */ /* 0x000fc400078c08ff */
[----:B------:R-:W-:Y:S01]  /*5ac0*/  PRMT R17, R23, 0x7632, R17 ;  /* 0x0000763217117816 */ /* 0x000fe20000000011 */
[----:B------:R1:W-:Y:S01]  /*5ad0*/  @P4 STG.E.U16 desc[UR18][R14.64], R23 ;  /* 0x000000170e004986 */ /* 0x0003e2000c101512 */
[----:B------:R-:W-:Y:S01]  /*5ae0*/  ISETP.LT.AND P4, PT, R2, UR7, !P0 ;  /* 0x0000000702007c0c */ /* 0x000fe2000c781270 */
[----:B------:R-:W-:Y:S01]  /*5af0*/  VIADD R2, R0, 0x3c ;  /* 0x0000003c00027836 */ /* 0x000fe20000000000 */
[----:B------:R-:W-:Y:S01]  /*5b00*/  LEA.HI.X.SX32 R9, R9, R28, 0x1, P6 ;  /* 0x0000001c09097211 */ /* 0x000fe200030f0eff */
[C---:B0-----:R-:W-:Y:S01]  /*5b10*/  VIADD R13, R11.reuse, UR6 ;  /* 0x000000060b0d7c36 */ /* 0x041fe20008000000 */
[----:B------:R-:W-:-:S03]  /*5b20*/  LEA R10, P6, R11, R3, 0x1 ;  /* 0x000000030b0a7211 */ /* 0x000fc600078c08ff */
[----:B------:R0:W-:Y:S01]  /*5b30*/  @P3 STG.E.U16 desc[UR18][R8.64], R17 ;  /* 0x0000001108003986 */ /* 0x0001e2000c101512 */
[-C--:B------:R-:W-:Y:S02]  /*5b40*/  LEA.HI.X.SX32 R11, R11, R28.reuse, 0x1, P6 ;  /* 0x0000001c0b0b7211 */ /* 0x080fe400030f0eff */
[----:B------:R-:W-:Y:S01]  /*5b50*/  ISETP.LT.AND P3, PT, R2, UR7, !P0 ;  /* 0x0000000702007c0c */ /* 0x000fe2000c761270 */
[C---:B-1----:R-:W-:Y:S02]  /*5b60*/  VIADD R15, R13.reuse, UR6 ;  /* 0x000000060d0f7c36 */ /* 0x042fe40008000000 */
[----:B------:R-:W-:Y:S01]  /*5b70*/  VIADD R2, R0, 0x3d ;  /* 0x0000003d00027836 */ /* 0x000fe20000000000 */
[----:B------:R-:W-:Y:S01]  /*5b80*/  LEA R12, P6, R13, R3, 0x1 ;  /* 0x000000030d0c7211 */ /* 0x000fe200078c08ff */
[----:B------:R-:W-:Y:S01]  /*5b90*/  VIADD R16, R15, UR6 ;  /* 0x000000060f107c36 */ /* 0x000fe20008000000 */
[----:B--2---:R1:W-:Y:S02]  /*5ba0*/  @P2 STG.E.U16 desc[UR18][R10.64], R4 ;  /* 0x000000040a002986 */ /* 0x0043e4000c101512 */
[----:B------:R-:W-:Y:S01]  /*5bb0*/  ISETP.LT.AND P2, PT, R2, UR7, !P0 ;  /* 0x0000000702007c0c */ /* 0x000fe2000c741270 */
[----:B------:R-:W-:Y:S01]  /*5bc0*/  VIADD R2, R16, UR6 ;  /* 0x0000000610027c36 */ /* 0x000fe20008000000 */
[----:B------:R-:W-:-:S02]  /*5bd0*/  LEA.HI.X.SX32 R13, R13, R28, 0x1, P6 ;  /* 0x0000001c0d0d7211 */ /* 0x000fc400030f0eff */
[----:B0-----:R-:W-:Y:S02]  /*5be0*/  PRMT R9, R4, 0x7632, R9 ;  /* 0x0000763204097816 */ /* 0x001fe40000000009 */
[CC--:B------:R-:W-:Y:S01]  /*5bf0*/  LEA R14, P6, R15.reuse, R3.reuse, 0x1 ;  /* 0x000000030f0e7211 */ /* 0x0c0fe200078c08ff */
[----:B------:R-:W-:Y:S02]  /*5c00*/  VIADD R17, R2, UR6 ;  /* 0x0000000602117c36 */ /* 0x000fe40008000000 */
[----:B------:R0:W-:Y:S01]  /*5c10*/  @P1 STG.E.U16 desc[UR18][R12.64], R9 ;  /* 0x000000090c001986 */ /* 0x0001e2000c101512 */
[----:B------:R-:W-:Y:S01]  /*5c20*/  LEA.HI.X.SX32 R15, R15, R28, 0x1, P6 ;  /* 0x0000001c0f0f7211 */ /* 0x000fe200030f0eff */
[----:B------:R-:W-:Y:S01]  /*5c30*/  VIADD R18, R17, UR6 ;  /* 0x0000000611127c36 */ /* 0x000fe20008000000 */
[-C--:B------:R-:W-:Y:S02]  /*5c40*/  LEA R8, P1, R16, R3.reuse, 0x1 ;  /* 0x0000000310087211 */ /* 0x080fe400078208ff */
[----:B-1----:R-:W-:Y:S01]  /*5c50*/  LEA R10, P6, R2, R3, 0x1 ;  /* 0x00000003020a7211 */ /* 0x002fe200078c08ff */
[----:B------:R-:W-:-:S03]  /*5c60*/  VIADD R19, R18, UR6 ;  /* 0x0000000612137c36 */ /* 0x000fc60008000000 */
[-C--:B------:R-:W-:Y:S02]  /*5c70*/  LEA.HI.X.SX32 R11, R2, R28.reuse, 0x1, P6 ;  /* 0x0000001c020b7211 */ /* 0x080fe400030f0eff */
[-C--:B0-----:R-:W-:Y:S02]  /*5c80*/  LEA.HI.X.SX32 R9, R16, R28.reuse, 0x1, P1 ;  /* 0x0000001c10097211 */ /* 0x081fe400008f0eff */
[CC--:B------:R-:W-:Y:S01]  /*5c90*/  LEA R16, P6, R17.reuse, R3.reuse, 0x1 ;  /* 0x0000000311107211 */ /* 0x0c0fe200078c08ff */
[----:B------:R-:W-:Y:S01]  /*5ca0*/  VIADD R4, R0, 0x3e ;  /* 0x0000003e00047836 */ /* 0x000fe20000000000 */
[-C--:B------:R-:W-:Y:S01]  /*5cb0*/  LEA R2, P1, R18, R3.reuse, 0x1 ;  /* 0x0000000312027211 */ /* 0x080fe200078208ff */
[----:B------:R-:W-:Y:S01]  /*5cc0*/  VIADD R0, R0, 0x3f ;  /* 0x0000003f00007836 */ /* 0x000fe20000000000 */
[----:B------:R-:W-:Y:S02]  /*5cd0*/  LEA.HI.X.SX32 R17, R17, R28, 0x1, P6 ;  /* 0x0000001c11117211 */ /* 0x000fe400030f0eff */
[----:B------:R-:W-:-:S02]  /*5ce0*/  LEA R12, P6, R19, R3, 0x1 ;  /* 0x00000003130c7211 */ /* 0x000fc400078c08ff */
[-C--:B------:R-:W-:Y:S02]  /*5cf0*/  LEA.HI.X.SX32 R3, R18, R28.reuse, 0x1, P1 ;  /* 0x0000001c12037211 */ /* 0x080fe400008f0eff */
[----:B------:R-:W-:Y:S02]  /*5d00*/  ISETP.LT.AND P1, PT, R4, UR7, !P0 ;  /* 0x0000000704007c0c */ /* 0x000fe4000c721270 */
[----:B------:R-:W-:Y:S02]  /*5d10*/  ISETP.LT.AND P0, PT, R0, UR7, !P0 ;  /* 0x0000000700007c0c */ /* 0x000fe4000c701270 */
[----:B------:R-:W-:Y:S02]  /*5d20*/  PRMT R4, R5, 0x7632, R4 ;  /* 0x0000763205047816 */ /* 0x000fe40000000004 */
[----:B------:R-:W-:Y:S01]  /*5d30*/  PRMT R0, R6, 0x7632, R0 ;  /* 0x0000763206007816 */ /* 0x000fe20000000000 */
[----:B------:R0:W-:Y:S04]  /*5d40*/  @P5 STG.E.U16 desc[UR18][R14.64], R5 ;  /* 0x000000050e005986 */ /* 0x0001e8000c101512 */
[----:B------:R0:W-:Y:S04]  /*5d50*/  @P4 STG.E.U16 desc[UR18][R8.64], R4 ;  /* 0x0000000408004986 */ /* 0x0001e8000c101512 */
[----:B------:R0:W-:Y:S04]  /*5d60*/  @P3 STG.E.U16 desc[UR18][R10.64], R6 ;  /* 0x000000060a003986 */ /* 0x0001e8000c101512 */
[----:B------:R0:W-:Y:S01]  /*5d70*/  @P2 STG.E.U16 desc[UR18][R16.64], R0 ;  /* 0x0000000010002986 */ /* 0x0001e2000c101512 */
[----:B------:R-:W-:-:S03]  /*5d80*/  LEA.HI.X.SX32 R13, R19, R28, 0x1, P6 ;  /* 0x0000001c130d7211 */ /* 0x000fc600030f0eff */
[----:B------:R0:W-:Y:S01]  /*5d90*/  @P1 STG.E.U16 desc[UR18][R2.64], R7 ;  /* 0x0000000702001986 */ /* 0x0001e2000c101512 */
[----:B------:R-:W-:Y:S05]  /*5da0*/  @!P0 EXIT ;  /* 0x000000000000894d */ /* 0x000fea0003800000 */
[----:B0-----:R-:W-:-:S05]  /*5db0*/  PRMT R6, R7, 0x7632, R6 ;  /* 0x0000763207067816 */ /* 0x001fca0000000006 */
[----:B------:R-:W-:Y:S01]  /*5dc0*/  STG.E.U16 desc[UR18][R12.64], R6 ;  /* 0x000000060c007986 */ /* 0x000fe2000c101512 */
[----:B------:R-:W-:Y:S05]  /*5dd0*/  EXIT ;  /* 0x000000000000794d */ /* 0x000fea0003800000 */
.L_x_2:
[----:B------:R-:W-:-:S00]  /*5de0*/  BRA `(.L_x_2) ;  /* 0xfffffffc00fc7947 */ /* 0x000fc0000383ffff */
[----:B------:R-:W-:-:S00]  /*5df0*/  NOP ;  /* 0x0000000000007918 */ /* 0x000fc00000000000 */
        /* <DEDUP_REMOVED lines=8> */
.L_x_3:


//--------------------- .nv.shared.matmul_kernel  --------------------------
	.section	.nv.shared.matmul_kernel,"aw",@nobits
	.sectionflags	@""
	.align	16
	.zero		1024


//--------------------- .nv.shared.reserved.0     --------------------------
	.section	.nv.shared.reserved.0,"aw",@nobits
	.weak		__nv_reservedSMEM_offset_0_alias
	.size		__nv_reservedSMEM_offset_0_alias, 0, 0
	.other		__nv_reservedSMEM_offset_0_alias,@"STO_CUDA_RESERVED_SHARED STV_DEFAULT"
__nv_reservedSMEM_offset_0_alias:
	.zero		0


//--------------------- .nv.constant0.matmul_kernel --------------------------
	.section	.nv.constant0.matmul_kernel,"a",@progbits
	.sectionflags	@""
	.align	4
.nv.constant0.matmul_kernel:
	.zero		608


//--------------------- SYMBOLS --------------------------

	.type		.nv.reservedSmem.offset0,@object
	.size		.nv.reservedSmem.offset0,0x4
